//
// Generated by NVIDIA NVVM Compiler
//
// Compiler Build ID: CL-36424714
// Cuda compilation tools, release 13.0, V13.0.88
// Based on NVVM 20.0.0
//

.version 9.0
.target sm_100
.address_size 64

	// .globl	cksp_batch_f32
.extern .shared .align 16 .b8 shraw[];

.visible .entry cksp_batch_f32(
	.param .u64 .ptr .align 1 cksp_batch_f32_param_0,
	.param .u64 .ptr .align 1 cksp_batch_f32_param_1,
	.param .u64 .ptr .align 1 cksp_batch_f32_param_2,
	.param .u32 cksp_batch_f32_param_3,
	.param .u32 cksp_batch_f32_param_4,
	.param .u64 .ptr .align 1 cksp_batch_f32_param_5,
	.param .u64 .ptr .align 1 cksp_batch_f32_param_6,
	.param .u64 .ptr .align 1 cksp_batch_f32_param_7,
	.param .u32 cksp_batch_f32_param_8,
	.param .u32 cksp_batch_f32_param_9,
	.param .u64 .ptr .align 1 cksp_batch_f32_param_10,
	.param .u64 .ptr .align 1 cksp_batch_f32_param_11
)
{
	.reg .pred 	%p<53>;
	.reg .b32 	%r<177>;
	.reg .b32 	%f<46>;
	.reg .b64 	%rd<43>;

	ld.param.u64 	%rd10, [cksp_batch_f32_param_0];
	ld.param.u64 	%rd11, [cksp_batch_f32_param_1];
	ld.param.u32 	%r64, [cksp_batch_f32_param_3];
	ld.param.u64 	%rd6, [cksp_batch_f32_param_5];
	ld.param.u64 	%rd7, [cksp_batch_f32_param_6];
	ld.param.u64 	%rd8, [cksp_batch_f32_param_7];
	ld.param.u32 	%r66, [cksp_batch_f32_param_8];
	ld.param.u32 	%r67, [cksp_batch_f32_param_9];
	ld.param.u64 	%rd12, [cksp_batch_f32_param_10];
	ld.param.u64 	%rd9, [cksp_batch_f32_param_11];
	cvta.to.global.u64 	%rd1, %rd9;
	cvta.to.global.u64 	%rd2, %rd12;
	cvta.to.global.u64 	%rd3, %rd11;
	cvta.to.global.u64 	%rd4, %rd10;
	setp.lt.s32 	%p1, %r64, 1;
	@%p1 bra 	$L__BB0_41;
	mov.u32 	%r1, %ctaid.y;
	setp.ge.s32 	%p2, %r1, %r66;
	@%p2 bra 	$L__BB0_41;
	mul.lo.s32 	%r2, %r64, %r1;
	mov.u32 	%r3, %ctaid.x;
	mov.u32 	%r4, %ntid.x;
	mov.u32 	%r5, %tid.x;
	mad.lo.s32 	%r151, %r3, %r4, %r5;
	setp.ge.s32 	%p3, %r151, %r64;
	@%p3 bra 	$L__BB0_5;
	mov.u32 	%r68, %nctaid.x;
	mul.lo.s32 	%r7, %r4, %r68;
$L__BB0_4:
	add.s32 	%r69, %r151, %r2;
	mul.wide.s32 	%rd13, %r69, 4;
	add.s64 	%rd14, %rd2, %rd13;
	mov.b32 	%r70, 2147483647;
	st.global.u32 	[%rd14], %r70;
	add.s64 	%rd15, %rd1, %rd13;
	st.global.u32 	[%rd15], %r70;
	add.s32 	%r151, %r151, %r7;
	setp.lt.s32 	%p4, %r151, %r64;
	@%p4 bra 	$L__BB0_4;
$L__BB0_5:
	bar.sync 	0;
	or.b32  	%r71, %r5, %r3;
	setp.ne.s32 	%p5, %r71, 0;
	@%p5 bra 	$L__BB0_41;
	cvta.to.global.u64 	%rd16, %rd6;
	mul.wide.u32 	%rd17, %r1, 4;
	add.s64 	%rd18, %rd16, %rd17;
	ld.global.nc.u32 	%r10, [%rd18];
	cvta.to.global.u64 	%rd19, %rd7;
	add.s64 	%rd20, %rd19, %rd17;
	ld.global.nc.f32 	%f1, [%rd20];
	cvta.to.global.u64 	%rd21, %rd8;
	add.s64 	%rd22, %rd21, %rd17;
	ld.global.nc.u32 	%r72, [%rd22];
	min.s32 	%r73, %r10, %r72;
	setp.lt.s32 	%p6, %r73, 1;
	@%p6 bra 	$L__BB0_41;
	ld.param.u32 	%r149, [cksp_batch_f32_param_4];
	max.s32 	%r152, %r149, 0;
	setp.ge.s32 	%p7, %r149, %r64;
	@%p7 bra 	$L__BB0_41;
	shl.b32 	%r75, %r67, 2;
	mov.u32 	%r76, shraw;
	add.s32 	%r13, %r76, %r75;
	add.s32 	%r14, %r13, %r75;
	add.s32 	%r15, %r14, %r75;
	add.s32 	%r16, %r15, %r75;
	add.s32 	%r17, %r16, %r75;
	cvt.rn.f32.u32 	%f2, %r10;
	rcp.rn.f32 	%f3, %f2;
	neg.f32 	%f4, %f1;
	add.s32 	%r77, %r152, %r10;
	add.s32 	%r78, %r77, %r72;
	add.s32 	%r18, %r78, -1;
	mov.b32 	%r176, 0;
	mov.f32 	%f41, 0f00000000;
	mov.f32 	%f40, 0f7FFFFFFF;
	mov.f32 	%f42, %f41;
	mov.u32 	%r175, %r176;
	mov.u32 	%r174, %r176;
	mov.u32 	%r173, %r176;
	mov.u32 	%r164, %r176;
	mov.u32 	%r166, %r176;
	mov.u32 	%r161, %r176;
	mov.u32 	%r163, %r176;
$L__BB0_9:
	ld.param.u64 	%rd41, [cksp_batch_f32_param_2];
	mul.wide.u32 	%rd23, %r152, 4;
	add.s64 	%rd24, %rd4, %rd23;
	ld.global.nc.f32 	%f8, [%rd24];
	add.s64 	%rd25, %rd3, %rd23;
	ld.global.nc.f32 	%f9, [%rd25];
	cvta.to.global.u64 	%rd26, %rd41;
	add.s64 	%rd27, %rd26, %rd23;
	ld.global.nc.f32 	%f10, [%rd27];
	abs.f32 	%f24, %f40;
	setp.ne.f32 	%p8, %f24, 0f7F800000;
	@%p8 bra 	$L__BB0_11;
	sub.f32 	%f43, %f8, %f9;
	bra.uni 	$L__BB0_12;
$L__BB0_11:
	sub.f32 	%f25, %f8, %f9;
	sub.f32 	%f26, %f8, %f40;
	abs.f32 	%f27, %f26;
	sub.f32 	%f28, %f9, %f40;
	abs.f32 	%f29, %f28;
	max.f32 	%f30, %f27, %f29;
	max.f32 	%f43, %f25, %f30;
$L__BB0_12:
	ld.param.u32 	%r150, [cksp_batch_f32_param_4];
	sub.s32 	%r28, %r152, %r150;
	setp.ge.s32 	%p9, %r28, %r10;
	@%p9 bra 	$L__BB0_14;
	add.f32 	%f42, %f42, %f43;
	add.s32 	%r79, %r10, -1;
	setp.eq.s32 	%p10, %r28, %r79;
	div.rn.f32 	%f32, %f42, %f2;
	selp.f32 	%f41, %f32, %f41, %p10;
	bra.uni 	$L__BB0_15;
$L__BB0_14:
	sub.f32 	%f31, %f43, %f41;
	fma.rn.f32 	%f41, %f3, %f31, %f41;
$L__BB0_15:
	mov.u32 	%r29, %r161;
	setp.eq.s32 	%p11, %r163, %r29;
	@%p11 bra 	$L__BB0_17;
	setp.eq.s32 	%p12, %r29, 0;
	add.s32 	%r80, %r29, -1;
	selp.b32 	%r161, %r72, %r80, %p12;
	shl.b32 	%r81, %r161, 2;
	mov.u32 	%r82, shraw;
	add.s32 	%r83, %r82, %r81;
	ld.shared.u32 	%r84, [%r83];
	mul.wide.s32 	%rd28, %r84, 4;
	add.s64 	%rd29, %rd4, %rd28;
	ld.global.nc.f32 	%f33, [%rd29];
	setp.le.f32 	%p13, %f33, %f8;
	@%p13 bra 	$L__BB0_15;
$L__BB0_17:
	setp.lt.s32 	%p14, %r29, %r72;
	add.s32 	%r85, %r29, 1;
	selp.b32 	%r161, %r85, 0, %p14;
	setp.eq.s32 	%p15, %r161, %r163;
	setp.lt.s32 	%p16, %r163, %r72;
	add.s32 	%r86, %r163, 1;
	selp.b32 	%r87, %r86, 0, %p16;
	selp.b32 	%r162, %r87, %r163, %p15;
	shl.b32 	%r88, %r29, 2;
	mov.u32 	%r89, shraw;
	add.s32 	%r90, %r89, %r88;
	st.shared.u32 	[%r90], %r152;
	setp.eq.s32 	%p17, %r162, %r161;
	mov.u32 	%r163, %r161;
	@%p17 bra 	$L__BB0_20;
$L__BB0_18:
	shl.b32 	%r91, %r162, 2;
	mov.u32 	%r92, shraw;
	add.s32 	%r93, %r92, %r91;
	ld.shared.u32 	%r94, [%r93];
	add.s32 	%r95, %r94, %r72;
	setp.gt.s32 	%p18, %r95, %r152;
	mov.u32 	%r163, %r162;
	@%p18 bra 	$L__BB0_20;
	setp.lt.s32 	%p19, %r162, %r72;
	add.s32 	%r96, %r162, 1;
	selp.b32 	%r162, %r96, 0, %p19;
	setp.ne.s32 	%p20, %r162, %r161;
	mov.u32 	%r163, %r161;
	@%p20 bra 	$L__BB0_18;
$L__BB0_20:
	shl.b32 	%r97, %r163, 2;
	mov.u32 	%r98, shraw;
	add.s32 	%r99, %r98, %r97;
	ld.shared.u32 	%r100, [%r99];
	mul.wide.s32 	%rd30, %r100, 4;
	add.s64 	%rd31, %rd4, %rd30;
	ld.global.nc.f32 	%f19, [%rd31];
$L__BB0_21:
	mov.u32 	%r36, %r164;
	setp.eq.s32 	%p21, %r166, %r36;
	@%p21 bra 	$L__BB0_23;
	setp.eq.s32 	%p22, %r36, 0;
	add.s32 	%r101, %r36, -1;
	selp.b32 	%r164, %r72, %r101, %p22;
	shl.b32 	%r102, %r164, 2;
	add.s32 	%r103, %r13, %r102;
	ld.shared.u32 	%r104, [%r103];
	mul.wide.s32 	%rd32, %r104, 4;
	add.s64 	%rd33, %rd3, %rd32;
	ld.global.nc.f32 	%f34, [%rd33];
	setp.ge.f32 	%p23, %f34, %f9;
	@%p23 bra 	$L__BB0_21;
$L__BB0_23:
	setp.lt.s32 	%p24, %r36, %r72;
	add.s32 	%r105, %r36, 1;
	selp.b32 	%r164, %r105, 0, %p24;
	setp.eq.s32 	%p25, %r164, %r166;
	setp.lt.s32 	%p26, %r166, %r72;
	add.s32 	%r106, %r166, 1;
	selp.b32 	%r107, %r106, 0, %p26;
	selp.b32 	%r165, %r107, %r166, %p25;
	shl.b32 	%r108, %r36, 2;
	add.s32 	%r109, %r13, %r108;
	st.shared.u32 	[%r109], %r152;
	setp.eq.s32 	%p27, %r165, %r164;
	mov.u32 	%r166, %r164;
	@%p27 bra 	$L__BB0_26;
$L__BB0_24:
	shl.b32 	%r110, %r165, 2;
	add.s32 	%r111, %r13, %r110;
	ld.shared.u32 	%r112, [%r111];
	add.s32 	%r113, %r112, %r72;
	setp.gt.s32 	%p28, %r113, %r152;
	mov.u32 	%r166, %r165;
	@%p28 bra 	$L__BB0_26;
	setp.lt.s32 	%p29, %r165, %r72;
	add.s32 	%r114, %r165, 1;
	selp.b32 	%r165, %r114, 0, %p29;
	setp.ne.s32 	%p30, %r165, %r164;
	mov.u32 	%r166, %r164;
	@%p30 bra 	$L__BB0_24;
$L__BB0_26:
	shl.b32 	%r115, %r166, 2;
	add.s32 	%r116, %r13, %r115;
	ld.shared.u32 	%r43, [%r116];
	setp.lt.s32 	%p31, %r152, %r18;
	@%p31 bra 	$L__BB0_40;
	mul.wide.s32 	%rd34, %r43, 4;
	add.s64 	%rd35, %rd3, %rd34;
	ld.global.nc.f32 	%f35, [%rd35];
	fma.rn.f32 	%f20, %f4, %f41, %f19;
	fma.rn.f32 	%f21, %f1, %f41, %f35;
$L__BB0_28:
	mov.u32 	%r44, %r174;
	setp.eq.s32 	%p32, %r173, %r44;
	@%p32 bra 	$L__BB0_30;
	setp.eq.s32 	%p33, %r44, 0;
	add.s32 	%r117, %r44, -1;
	selp.b32 	%r174, %r72, %r117, %p33;
	shl.b32 	%r118, %r174, 2;
	add.s32 	%r119, %r16, %r118;
	ld.shared.f32 	%f36, [%r119];
	setp.le.f32 	%p34, %f36, %f20;
	@%p34 bra 	$L__BB0_28;
$L__BB0_30:
	setp.lt.s32 	%p35, %r44, %r72;
	add.s32 	%r120, %r44, 1;
	selp.b32 	%r174, %r120, 0, %p35;
	setp.eq.s32 	%p36, %r174, %r173;
	setp.lt.s32 	%p37, %r173, %r72;
	add.s32 	%r121, %r173, 1;
	selp.b32 	%r122, %r121, 0, %p37;
	selp.b32 	%r168, %r122, %r173, %p36;
	shl.b32 	%r123, %r44, 2;
	add.s32 	%r124, %r14, %r123;
	st.shared.u32 	[%r124], %r152;
	add.s32 	%r125, %r16, %r123;
	st.shared.f32 	[%r125], %f20;
	setp.eq.s32 	%p38, %r168, %r174;
	mov.u32 	%r173, %r174;
	@%p38 bra 	$L__BB0_33;
$L__BB0_31:
	shl.b32 	%r126, %r168, 2;
	add.s32 	%r127, %r14, %r126;
	ld.shared.u32 	%r128, [%r127];
	add.s32 	%r129, %r128, %r72;
	setp.gt.s32 	%p39, %r129, %r152;
	mov.u32 	%r173, %r168;
	@%p39 bra 	$L__BB0_33;
	setp.lt.s32 	%p40, %r168, %r72;
	add.s32 	%r130, %r168, 1;
	selp.b32 	%r168, %r130, 0, %p40;
	setp.ne.s32 	%p41, %r168, %r174;
	mov.u32 	%r173, %r174;
	@%p41 bra 	$L__BB0_31;
$L__BB0_33:
	shl.b32 	%r131, %r173, 2;
	add.s32 	%r132, %r16, %r131;
	ld.shared.f32 	%f37, [%r132];
	add.s32 	%r51, %r152, %r2;
	mul.wide.u32 	%rd36, %r51, 4;
	add.s64 	%rd37, %rd2, %rd36;
	st.global.f32 	[%rd37], %f37;
$L__BB0_34:
	mov.u32 	%r52, %r176;
	setp.eq.s32 	%p42, %r175, %r52;
	@%p42 bra 	$L__BB0_36;
	setp.eq.s32 	%p43, %r52, 0;
	add.s32 	%r133, %r52, -1;
	selp.b32 	%r176, %r72, %r133, %p43;
	shl.b32 	%r134, %r176, 2;
	add.s32 	%r135, %r17, %r134;
	ld.shared.f32 	%f38, [%r135];
	setp.ge.f32 	%p44, %f38, %f21;
	@%p44 bra 	$L__BB0_34;
$L__BB0_36:
	setp.lt.s32 	%p45, %r52, %r72;
	add.s32 	%r136, %r52, 1;
	selp.b32 	%r176, %r136, 0, %p45;
	setp.eq.s32 	%p46, %r176, %r175;
	setp.lt.s32 	%p47, %r175, %r72;
	add.s32 	%r137, %r175, 1;
	selp.b32 	%r138, %r137, 0, %p47;
	selp.b32 	%r171, %r138, %r175, %p46;
	shl.b32 	%r139, %r52, 2;
	add.s32 	%r140, %r15, %r139;
	st.shared.u32 	[%r140], %r152;
	add.s32 	%r141, %r17, %r139;
	st.shared.f32 	[%r141], %f21;
	setp.eq.s32 	%p48, %r171, %r176;
	mov.u32 	%r175, %r176;
	@%p48 bra 	$L__BB0_39;
$L__BB0_37:
	shl.b32 	%r142, %r171, 2;
	add.s32 	%r143, %r15, %r142;
	ld.shared.u32 	%r144, [%r143];
	add.s32 	%r145, %r144, %r72;
	setp.gt.s32 	%p49, %r145, %r152;
	mov.u32 	%r175, %r171;
	@%p49 bra 	$L__BB0_39;
	setp.lt.s32 	%p50, %r171, %r72;
	add.s32 	%r146, %r171, 1;
	selp.b32 	%r171, %r146, 0, %p50;
	setp.ne.s32 	%p51, %r171, %r176;
	mov.u32 	%r175, %r176;
	@%p51 bra 	$L__BB0_37;
$L__BB0_39:
	ld.param.u64 	%rd42, [cksp_batch_f32_param_11];
	shl.b32 	%r147, %r175, 2;
	add.s32 	%r148, %r17, %r147;
	ld.shared.f32 	%f39, [%r148];
	cvta.to.global.u64 	%rd38, %rd42;
	mul.wide.u32 	%rd39, %r51, 4;
	add.s64 	%rd40, %rd38, %rd39;
	st.global.f32 	[%rd40], %f39;
$L__BB0_40:
	add.s32 	%r152, %r152, 1;
	setp.lt.s32 	%p52, %r152, %r64;
	mov.f32 	%f40, %f10;
	@%p52 bra 	$L__BB0_9;
$L__BB0_41:
	ret;

}
	// .globl	cksp_many_series_one_param_f32
.visible .entry cksp_many_series_one_param_f32(
	.param .u64 .ptr .align 1 cksp_many_series_one_param_f32_param_0,
	.param .u64 .ptr .align 1 cksp_many_series_one_param_f32_param_1,
	.param .u64 .ptr .align 1 cksp_many_series_one_param_f32_param_2,
	.param .u64 .ptr .align 1 cksp_many_series_one_param_f32_param_3,
	.param .u32 cksp_many_series_one_param_f32_param_4,
	.param .u32 cksp_many_series_one_param_f32_param_5,
	.param .u32 cksp_many_series_one_param_f32_param_6,
	.param .f32 cksp_many_series_one_param_f32_param_7,
	.param .u32 cksp_many_series_one_param_f32_param_8,
	.param .u32 cksp_many_series_one_param_f32_param_9,
	.param .u64 .ptr .align 1 cksp_many_series_one_param_f32_param_10,
	.param .u64 .ptr .align 1 cksp_many_series_one_param_f32_param_11
)
{
	.reg .pred 	%p<54>;
	.reg .b32 	%r<172>;
	.reg .b32 	%f<48>;
	.reg .b64 	%rd<39>;

	ld.param.u64 	%rd10, [cksp_many_series_one_param_f32_param_0];
	ld.param.u64 	%rd11, [cksp_many_series_one_param_f32_param_1];
	ld.param.u64 	%rd7, [cksp_many_series_one_param_f32_param_3];
	ld.param.u32 	%r57, [cksp_many_series_one_param_f32_param_4];
	ld.param.u32 	%r58, [cksp_many_series_one_param_f32_param_5];
	ld.param.u32 	%r59, [cksp_many_series_one_param_f32_param_6];
	ld.param.u32 	%r60, [cksp_many_series_one_param_f32_param_8];
	ld.param.u32 	%r61, [cksp_many_series_one_param_f32_param_9];
	ld.param.u64 	%rd8, [cksp_many_series_one_param_f32_param_10];
	ld.param.u64 	%rd9, [cksp_many_series_one_param_f32_param_11];
	cvta.to.global.u64 	%rd1, %rd9;
	cvta.to.global.u64 	%rd2, %rd8;
	cvta.to.global.u64 	%rd3, %rd11;
	cvta.to.global.u64 	%rd4, %rd10;
	mov.u32 	%r1, %ctaid.x;
	setp.ge.s32 	%p1, %r1, %r57;
	min.s32 	%r62, %r58, %r59;
	min.s32 	%r63, %r62, %r60;
	setp.lt.s32 	%p2, %r63, 1;
	or.pred  	%p3, %p2, %p1;
	@%p3 bra 	$L__BB1_38;
	cvta.to.global.u64 	%rd12, %rd7;
	mul.wide.u32 	%rd13, %r1, 4;
	add.s64 	%rd14, %rd12, %rd13;
	ld.global.nc.u32 	%r64, [%rd14];
	max.s32 	%r2, %r64, 0;
	add.s32 	%r3, %r59, -1;
	mov.u32 	%r4, %tid.x;
	setp.ge.u32 	%p4, %r4, %r58;
	@%p4 bra 	$L__BB1_4;
	mov.u32 	%r5, %ntid.x;
	mov.u32 	%r146, %r4;
$L__BB1_3:
	mad.lo.s32 	%r65, %r146, %r57, %r1;
	mul.wide.s32 	%rd15, %r65, 4;
	add.s64 	%rd16, %rd2, %rd15;
	mov.b32 	%r66, 2147483647;
	st.global.u32 	[%rd16], %r66;
	add.s64 	%rd17, %rd1, %rd15;
	st.global.u32 	[%rd17], %r66;
	add.s32 	%r146, %r146, %r5;
	setp.lt.s32 	%p5, %r146, %r58;
	@%p5 bra 	$L__BB1_3;
$L__BB1_4:
	bar.sync 	0;
	setp.ne.s32 	%p6, %r4, 0;
	setp.ge.u32 	%p7, %r2, %r58;
	or.pred  	%p8, %p6, %p7;
	@%p8 bra 	$L__BB1_38;
	ld.param.f32 	%f40, [cksp_many_series_one_param_f32_param_7];
	shl.b32 	%r68, %r61, 2;
	mov.u32 	%r69, shraw;
	add.s32 	%r8, %r69, %r68;
	add.s32 	%r9, %r8, %r68;
	add.s32 	%r10, %r9, %r68;
	add.s32 	%r11, %r10, %r68;
	add.s32 	%r12, %r11, %r68;
	cvt.rn.f32.u32 	%f1, %r59;
	rcp.rn.f32 	%f2, %f1;
	neg.f32 	%f3, %f40;
	mov.b32 	%r171, 0;
	mov.f32 	%f43, 0f00000000;
	mov.f32 	%f42, 0f7FFFFFFF;
	mov.u32 	%r147, %r2;
	mov.f32 	%f44, %f43;
	mov.u32 	%r170, %r171;
	mov.u32 	%r169, %r171;
	mov.u32 	%r168, %r171;
	mov.u32 	%r159, %r171;
	mov.u32 	%r161, %r171;
	mov.u32 	%r156, %r171;
	mov.u32 	%r158, %r171;
$L__BB1_6:
	ld.param.u64 	%rd36, [cksp_many_series_one_param_f32_param_2];
	mad.lo.s32 	%r22, %r147, %r57, %r1;
	mul.wide.s32 	%rd18, %r22, 4;
	add.s64 	%rd19, %rd4, %rd18;
	ld.global.nc.f32 	%f7, [%rd19];
	add.s64 	%rd20, %rd3, %rd18;
	ld.global.nc.f32 	%f8, [%rd20];
	cvta.to.global.u64 	%rd21, %rd36;
	add.s64 	%rd22, %rd21, %rd18;
	ld.global.nc.f32 	%f9, [%rd22];
	abs.f32 	%f24, %f42;
	setp.ne.f32 	%p9, %f24, 0f7F800000;
	@%p9 bra 	$L__BB1_8;
	sub.f32 	%f45, %f7, %f8;
	bra.uni 	$L__BB1_9;
$L__BB1_8:
	sub.f32 	%f25, %f7, %f8;
	sub.f32 	%f26, %f7, %f42;
	abs.f32 	%f27, %f26;
	sub.f32 	%f28, %f8, %f42;
	abs.f32 	%f29, %f28;
	max.f32 	%f30, %f27, %f29;
	max.f32 	%f45, %f25, %f30;
$L__BB1_9:
	sub.s32 	%r23, %r147, %r2;
	setp.ge.s32 	%p10, %r23, %r59;
	@%p10 bra 	$L__BB1_11;
	add.f32 	%f44, %f44, %f45;
	setp.eq.s32 	%p11, %r23, %r3;
	div.rn.f32 	%f32, %f44, %f1;
	selp.f32 	%f43, %f32, %f43, %p11;
	bra.uni 	$L__BB1_12;
$L__BB1_11:
	sub.f32 	%f31, %f45, %f43;
	fma.rn.f32 	%f43, %f2, %f31, %f43;
$L__BB1_12:
	mov.u32 	%r24, %r156;
	setp.eq.s32 	%p12, %r158, %r24;
	@%p12 bra 	$L__BB1_14;
	setp.eq.s32 	%p13, %r24, 0;
	add.s32 	%r70, %r24, -1;
	selp.b32 	%r156, %r60, %r70, %p13;
	shl.b32 	%r71, %r156, 2;
	mov.u32 	%r72, shraw;
	add.s32 	%r73, %r72, %r71;
	ld.shared.u32 	%r74, [%r73];
	mad.lo.s32 	%r75, %r74, %r57, %r1;
	mul.wide.s32 	%rd23, %r75, 4;
	add.s64 	%rd24, %rd4, %rd23;
	ld.global.nc.f32 	%f33, [%rd24];
	setp.le.f32 	%p14, %f33, %f7;
	@%p14 bra 	$L__BB1_12;
$L__BB1_14:
	setp.lt.s32 	%p15, %r24, %r60;
	add.s32 	%r76, %r24, 1;
	selp.b32 	%r156, %r76, 0, %p15;
	setp.eq.s32 	%p16, %r156, %r158;
	setp.lt.s32 	%p17, %r158, %r60;
	add.s32 	%r77, %r158, 1;
	selp.b32 	%r78, %r77, 0, %p17;
	selp.b32 	%r157, %r78, %r158, %p16;
	shl.b32 	%r79, %r24, 2;
	mov.u32 	%r80, shraw;
	add.s32 	%r81, %r80, %r79;
	st.shared.u32 	[%r81], %r147;
	setp.eq.s32 	%p18, %r157, %r156;
	mov.u32 	%r158, %r156;
	@%p18 bra 	$L__BB1_17;
$L__BB1_15:
	shl.b32 	%r82, %r157, 2;
	mov.u32 	%r83, shraw;
	add.s32 	%r84, %r83, %r82;
	ld.shared.u32 	%r85, [%r84];
	add.s32 	%r86, %r85, %r60;
	setp.gt.s32 	%p19, %r86, %r147;
	mov.u32 	%r158, %r157;
	@%p19 bra 	$L__BB1_17;
	setp.lt.s32 	%p20, %r157, %r60;
	add.s32 	%r87, %r157, 1;
	selp.b32 	%r157, %r87, 0, %p20;
	setp.ne.s32 	%p21, %r157, %r156;
	mov.u32 	%r158, %r156;
	@%p21 bra 	$L__BB1_15;
$L__BB1_17:
	shl.b32 	%r88, %r158, 2;
	mov.u32 	%r89, shraw;
	add.s32 	%r90, %r89, %r88;
	ld.shared.u32 	%r91, [%r90];
	mad.lo.s32 	%r92, %r91, %r57, %r1;
	mul.wide.s32 	%rd25, %r92, 4;
	add.s64 	%rd26, %rd4, %rd25;
	ld.global.nc.f32 	%f18, [%rd26];
$L__BB1_18:
	mov.u32 	%r31, %r159;
	setp.eq.s32 	%p22, %r161, %r31;
	@%p22 bra 	$L__BB1_20;
	setp.eq.s32 	%p23, %r31, 0;
	add.s32 	%r93, %r31, -1;
	selp.b32 	%r159, %r60, %r93, %p23;
	shl.b32 	%r94, %r159, 2;
	add.s32 	%r95, %r8, %r94;
	ld.shared.u32 	%r96, [%r95];
	mad.lo.s32 	%r97, %r96, %r57, %r1;
	mul.wide.s32 	%rd27, %r97, 4;
	add.s64 	%rd28, %rd3, %rd27;
	ld.global.nc.f32 	%f34, [%rd28];
	setp.ge.f32 	%p24, %f34, %f8;
	@%p24 bra 	$L__BB1_18;
$L__BB1_20:
	setp.lt.s32 	%p25, %r31, %r60;
	add.s32 	%r98, %r31, 1;
	selp.b32 	%r159, %r98, 0, %p25;
	setp.eq.s32 	%p26, %r159, %r161;
	setp.lt.s32 	%p27, %r161, %r60;
	add.s32 	%r99, %r161, 1;
	selp.b32 	%r100, %r99, 0, %p27;
	selp.b32 	%r160, %r100, %r161, %p26;
	shl.b32 	%r101, %r31, 2;
	add.s32 	%r102, %r8, %r101;
	st.shared.u32 	[%r102], %r147;
	setp.eq.s32 	%p28, %r160, %r159;
	mov.u32 	%r161, %r159;
	@%p28 bra 	$L__BB1_23;
$L__BB1_21:
	shl.b32 	%r103, %r160, 2;
	add.s32 	%r104, %r8, %r103;
	ld.shared.u32 	%r105, [%r104];
	add.s32 	%r106, %r105, %r60;
	setp.gt.s32 	%p29, %r106, %r147;
	mov.u32 	%r161, %r160;
	@%p29 bra 	$L__BB1_23;
	setp.lt.s32 	%p30, %r160, %r60;
	add.s32 	%r107, %r160, 1;
	selp.b32 	%r160, %r107, 0, %p30;
	setp.ne.s32 	%p31, %r160, %r159;
	mov.u32 	%r161, %r159;
	@%p31 bra 	$L__BB1_21;
$L__BB1_23:
	shl.b32 	%r108, %r161, 2;
	add.s32 	%r109, %r8, %r108;
	ld.shared.u32 	%r110, [%r109];
	mad.lo.s32 	%r111, %r110, %r57, %r1;
	mul.wide.s32 	%rd29, %r111, 4;
	add.s64 	%rd5, %rd3, %rd29;
	add.s32 	%r112, %r3, %r60;
	add.s32 	%r113, %r112, %r2;
	setp.lt.s32 	%p32, %r147, %r113;
	@%p32 bra 	$L__BB1_37;
	ld.param.f32 	%f41, [cksp_many_series_one_param_f32_param_7];
	ld.global.nc.f32 	%f35, [%rd5];
	fma.rn.f32 	%f19, %f3, %f43, %f18;
	fma.rn.f32 	%f20, %f41, %f43, %f35;
$L__BB1_25:
	mov.u32 	%r38, %r169;
	setp.eq.s32 	%p33, %r168, %r38;
	@%p33 bra 	$L__BB1_27;
	setp.eq.s32 	%p34, %r38, 0;
	add.s32 	%r114, %r38, -1;
	selp.b32 	%r169, %r60, %r114, %p34;
	shl.b32 	%r115, %r169, 2;
	add.s32 	%r116, %r11, %r115;
	ld.shared.f32 	%f36, [%r116];
	setp.le.f32 	%p35, %f36, %f19;
	@%p35 bra 	$L__BB1_25;
$L__BB1_27:
	setp.lt.s32 	%p36, %r38, %r60;
	add.s32 	%r117, %r38, 1;
	selp.b32 	%r169, %r117, 0, %p36;
	setp.eq.s32 	%p37, %r169, %r168;
	setp.lt.s32 	%p38, %r168, %r60;
	add.s32 	%r118, %r168, 1;
	selp.b32 	%r119, %r118, 0, %p38;
	selp.b32 	%r163, %r119, %r168, %p37;
	shl.b32 	%r120, %r38, 2;
	add.s32 	%r121, %r9, %r120;
	st.shared.u32 	[%r121], %r147;
	add.s32 	%r122, %r11, %r120;
	st.shared.f32 	[%r122], %f19;
	setp.eq.s32 	%p39, %r163, %r169;
	mov.u32 	%r168, %r169;
	@%p39 bra 	$L__BB1_30;
$L__BB1_28:
	shl.b32 	%r123, %r163, 2;
	add.s32 	%r124, %r9, %r123;
	ld.shared.u32 	%r125, [%r124];
	add.s32 	%r126, %r125, %r60;
	setp.gt.s32 	%p40, %r126, %r147;
	mov.u32 	%r168, %r163;
	@%p40 bra 	$L__BB1_30;
	setp.lt.s32 	%p41, %r163, %r60;
	add.s32 	%r127, %r163, 1;
	selp.b32 	%r163, %r127, 0, %p41;
	setp.ne.s32 	%p42, %r163, %r169;
	mov.u32 	%r168, %r169;
	@%p42 bra 	$L__BB1_28;
$L__BB1_30:
	ld.param.u64 	%rd37, [cksp_many_series_one_param_f32_param_10];
	shl.b32 	%r128, %r168, 2;
	add.s32 	%r129, %r11, %r128;
	ld.shared.f32 	%f37, [%r129];
	cvta.to.global.u64 	%rd30, %rd37;
	mul.wide.s32 	%rd31, %r22, 4;
	add.s64 	%rd32, %rd30, %rd31;
	st.global.f32 	[%rd32], %f37;
$L__BB1_31:
	mov.u32 	%r45, %r171;
	setp.eq.s32 	%p43, %r170, %r45;
	@%p43 bra 	$L__BB1_33;
	setp.eq.s32 	%p44, %r45, 0;
	add.s32 	%r130, %r45, -1;
	selp.b32 	%r171, %r60, %r130, %p44;
	shl.b32 	%r131, %r171, 2;
	add.s32 	%r132, %r12, %r131;
	ld.shared.f32 	%f38, [%r132];
	setp.ge.f32 	%p45, %f38, %f20;
	@%p45 bra 	$L__BB1_31;
$L__BB1_33:
	setp.lt.s32 	%p46, %r45, %r60;
	add.s32 	%r133, %r45, 1;
	selp.b32 	%r171, %r133, 0, %p46;
	setp.eq.s32 	%p47, %r171, %r170;
	setp.lt.s32 	%p48, %r170, %r60;
	add.s32 	%r134, %r170, 1;
	selp.b32 	%r135, %r134, 0, %p48;
	selp.b32 	%r166, %r135, %r170, %p47;
	shl.b32 	%r136, %r45, 2;
	add.s32 	%r137, %r10, %r136;
	st.shared.u32 	[%r137], %r147;
	add.s32 	%r138, %r12, %r136;
	st.shared.f32 	[%r138], %f20;
	setp.eq.s32 	%p49, %r166, %r171;
	mov.u32 	%r170, %r171;
	@%p49 bra 	$L__BB1_36;
$L__BB1_34:
	shl.b32 	%r139, %r166, 2;
	add.s32 	%r140, %r10, %r139;
	ld.shared.u32 	%r141, [%r140];
	add.s32 	%r142, %r141, %r60;
	setp.gt.s32 	%p50, %r142, %r147;
	mov.u32 	%r170, %r166;
	@%p50 bra 	$L__BB1_36;
	setp.lt.s32 	%p51, %r166, %r60;
	add.s32 	%r143, %r166, 1;
	selp.b32 	%r166, %r143, 0, %p51;
	setp.ne.s32 	%p52, %r166, %r171;
	mov.u32 	%r170, %r171;
	@%p52 bra 	$L__BB1_34;
$L__BB1_36:
	ld.param.u64 	%rd38, [cksp_many_series_one_param_f32_param_11];
	shl.b32 	%r144, %r170, 2;
	add.s32 	%r145, %r12, %r144;
	ld.shared.f32 	%f39, [%r145];
	cvta.to.global.u64 	%rd33, %rd38;
	mul.wide.s32 	%rd34, %r22, 4;
	add.s64 	%rd35, %rd33, %rd34;
	st.global.f32 	[%rd35], %f39;
$L__BB1_37:
	add.s32 	%r147, %r147, 1;
	setp.ne.s32 	%p53, %r147, %r58;
	mov.f32 	%f42, %f9;
	@%p53 bra 	$L__BB1_6;
$L__BB1_38:
	ret;

}


// ===== COMPILED SASS (sm_100) =====

	.target	sm_100

	.elftype	@"ET_EXEC"


//--------------------- .note.nv.tkinfo           --------------------------
	.section	.note.nv.tkinfo,"",@"SHT_NOTE"
	.sectionflags	@"SHF_NOTE_NV_TKINFO"
	.tkinfo
        /*0018*/ 	.word	0x00000002
        /*0030*/ 	.string	""
        /*0030*/ 	.string	"ptxas"
        /*0030*/ 	.string	"Cuda compilation tools, release 13.0, V13.0.88"
        /*0030*/ 	.string	"Build cuda_13.0.r13.0/compiler.36424714_0"
        /*0030*/ 	.string	"-arch sm_100 -m 64 "



//--------------------- .note.nv.cuinfo           --------------------------
	.section	.note.nv.cuinfo,"",@"SHT_NOTE"
	.sectionflags	@"SHF_NOTE_NV_CUINFO"
        /*0018*/ 	.short	0x0002
        /*001a*/ 	.short	0x0064
        /*001c*/ 	.short	0x0082
	.zero		2


//--------------------- .nv.info                  --------------------------
	.section	.nv.info,"",@"SHT_CUDA_INFO"
	.align	4


	//----- nvinfo : EIATTR_REGCOUNT
	.align		4
        /*0000*/ 	.byte	0x04, 0x2f
        /*0002*/ 	.short	(.L_1 - .L_0)
	.align		4
.L_0:
        /*0004*/ 	.word	index@(cksp_batch_f32)
        /*0008*/ 	.word	0x00000016


	//----- nvinfo : EIATTR_FRAME_SIZE
	.align		4
.L_1:
        /*000c*/ 	.byte	0x04, 0x11
        /*000e*/ 	.short	(.L_3 - .L_2)
	.align		4
.L_2:
        /*0010*/ 	.word	index@($__internal_3_$__cuda_sm3x_div_rn_noftz_f32_slowpath)
        /*0014*/ 	.word	0x00000000


	//----- nvinfo : EIATTR_FRAME_SIZE
	.align		4
.L_3:
        /*0018*/ 	.byte	0x04, 0x11
        /*001a*/ 	.short	(.L_5 - .L_4)
	.align		4
.L_4:
        /*001c*/ 	.word	index@($__internal_2_$__cuda_sm20_rcp_rn_f32_slowpath)
        /*0020*/ 	.word	0x00000000


	//----- nvinfo : EIATTR_FRAME_SIZE
	.align		4
.L_5:
        /*0024*/ 	.byte	0x04, 0x11
        /*0026*/ 	.short	(.L_7 - .L_6)
	.align		4
.L_6:
        /*0028*/ 	.word	index@(cksp_batch_f32)
        /*002c*/ 	.word	0x00000000


	//----- nvinfo : EIATTR_REGCOUNT
	.align		4
.L_7:
        /*0030*/ 	.byte	0x04, 0x2f
        /*0032*/ 	.short	(.L_9 - .L_8)
	.align		4
.L_8:
        /*0034*/ 	.word	index@(cksp_many_series_one_param_f32)
        /*0038*/ 	.word	0x0000001a


	//----- nvinfo : EIATTR_FRAME_SIZE
	.align		4
.L_9:
        /*003c*/ 	.byte	0x04, 0x11
        /*003e*/ 	.short	(.L_11 - .L_10)
	.align		4
.L_10:
        /*0040*/ 	.word	index@($__internal_1_$__cuda_sm3x_div_rn_noftz_f32_slowpath)
        /*0044*/ 	.word	0x00000000


	//----- nvinfo : EIATTR_FRAME_SIZE
	.align		4
.L_11:
        /*0048*/ 	.byte	0x04, 0x11
        /*004a*/ 	.short	(.L_13 - .L_12)
	.align		4
.L_12:
        /*004c*/ 	.word	index@($__internal_0_$__cuda_sm20_rcp_rn_f32_slowpath)
        /*0050*/ 	.word	0x00000000


	//----- nvinfo : EIATTR_FRAME_SIZE
	.align		4
.L_13:
        /*0054*/ 	.byte	0x04, 0x11
        /*0056*/ 	.short	(.L_15 - .L_14)
	.align		4
.L_14:
        /*0058*/ 	.word	index@(cksp_many_series_one_param_f32)
        /*005c*/ 	.word	0x00000000


	//----- nvinfo : EIATTR_MIN_STACK_SIZE
	.align		4
.L_15:
        /*0060*/ 	.byte	0x04, 0x12
        /*0062*/ 	.short	(.L_17 - .L_16)
	.align		4
.L_16:
        /*0064*/ 	.word	index@(cksp_many_series_one_param_f32)
        /*0068*/ 	.word	0x00000000


	//----- nvinfo : EIATTR_MIN_STACK_SIZE
	.align		4
.L_17:
        /*006c*/ 	.byte	0x04, 0x12
        /*006e*/ 	.short	(.L_19 - .L_18)
	.align		4
.L_18:
        /*0070*/ 	.word	index@(cksp_batch_f32)
        /*0074*/ 	.word	0x00000000
.L_19:


//--------------------- .nv.compat                --------------------------
	.section	.nv.compat,"",@"SHT_CUDA_COMPAT_INFO"
	.align	4
        /*0000*/ 	.byte	0x02, 0x09, 0x00, 0x00, 0x02, 0x02, 0x01, 0x00, 0x02, 0x05, 0x05, 0x00, 0x03, 0x07, 0x01, 0x01
        /*0010*/ 	.byte	0x02, 0x03, 0x00, 0x00, 0x02, 0x06, 0x01, 0x00, 0x04, 0x0b, 0x08, 0x00, 0x01, 0x00, 0x00, 0x00
        /*0020*/ 	.byte	0x00, 0x00, 0x00, 0x00


//--------------------- .nv.info.cksp_many_series_one_param_f32 --------------------------
	.section	.nv.info.cksp_many_series_one_param_f32,"",@"SHT_CUDA_INFO"
	.sectionflags	@""
	.align	4


	//----- nvinfo : EIATTR_CUDA_API_VERSION
	.align		4
        /*0000*/ 	.byte	0x04, 0x37
        /*0002*/ 	.short	(.L_21 - .L_20)
.L_20:
        /*0004*/ 	.word	0x00000082


	//----- nvinfo : EIATTR_KPARAM_INFO
	.align		4
.L_21:
        /*0008*/ 	.byte	0x04, 0x17
        /*000a*/ 	.short	(.L_23 - .L_22)
.L_22:
        /*000c*/ 	.word	0x00000000
        /*0010*/ 	.short	0x000b
        /*0012*/ 	.short	0x0040
        /*0014*/ 	.byte	0x00, 0xf5, 0x21, 0x00


	//----- nvinfo : EIATTR_KPARAM_INFO
	.align		4
.L_23:
        /*0018*/ 	.byte	0x04, 0x17
        /*001a*/ 	.short	(.L_25 - .L_24)
.L_24:
        /*001c*/ 	.word	0x00000000
        /*0020*/ 	.short	0x000a
        /*0022*/ 	.short	0x0038
        /*0024*/ 	.byte	0x00, 0xf5, 0x21, 0x00


	//----- nvinfo : EIATTR_KPARAM_INFO
	.align		4
.L_25:
        /*0028*/ 	.byte	0x04, 0x17
        /*002a*/ 	.short	(.L_27 - .L_26)
.L_26:
        /*002c*/ 	.word	0x00000000
        /*0030*/ 	.short	0x0009
        /*0032*/ 	.short	0x0034
        /*0034*/ 	.byte	0x00, 0xf0, 0x11, 0x00


	//----- nvinfo : EIATTR_KPARAM_INFO
	.align		4
.L_27:
        /*0038*/ 	.byte	0x04, 0x17
        /*003a*/ 	.short	(.L_29 - .L_28)
.L_28:
        /*003c*/ 	.word	0x00000000
        /*0040*/ 	.short	0x0008
        /*0042*/ 	.short	0x0030
        /*0044*/ 	.byte	0x00, 0xf0, 0x11, 0x00


	//----- nvinfo : EIATTR_KPARAM_INFO
	.align		4
.L_29:
        /*0048*/ 	.byte	0x04, 0x17
        /*004a*/ 	.short	(.L_31 - .L_30)
.L_30:
        /*004c*/ 	.word	0x00000000
        /*0050*/ 	.short	0x0007
        /*0052*/ 	.short	0x002c
        /*0054*/ 	.byte	0x00, 0xf0, 0x11, 0x00


	//----- nvinfo : EIATTR_KPARAM_INFO
	.align		4
.L_31:
        /*0058*/ 	.byte	0x04, 0x17
        /*005a*/ 	.short	(.L_33 - .L_32)
.L_32:
        /*005c*/ 	.word	0x00000000
        /*0060*/ 	.short	0x0006
        /*0062*/ 	.short	0x0028
        /*0064*/ 	.byte	0x00, 0xf0, 0x11, 0x00


	//----- nvinfo : EIATTR_KPARAM_INFO
	.align		4
.L_33:
        /*0068*/ 	.byte	0x04, 0x17
        /*006a*/ 	.short	(.L_35 - .L_34)
.L_34:
        /*006c*/ 	.word	0x00000000
        /*0070*/ 	.short	0x0005
        /*0072*/ 	.short	0x0024
        /*0074*/ 	.byte	0x00, 0xf0, 0x11, 0x00


	//----- nvinfo : EIATTR_KPARAM_INFO
	.align		4
.L_35:
        /*0078*/ 	.byte	0x04, 0x17
        /*007a*/ 	.short	(.L_37 - .L_36)
.L_36:
        /*007c*/ 	.word	0x00000000
        /*0080*/ 	.short	0x0004
        /*0082*/ 	.short	0x0020
        /*0084*/ 	.byte	0x00, 0xf0, 0x11, 0x00


	//----- nvinfo : EIATTR_KPARAM_INFO
	.align		4
.L_37:
        /*0088*/ 	.byte	0x04, 0x17
        /*008a*/ 	.short	(.L_39 - .L_38)
.L_38:
        /*008c*/ 	.word	0x00000000
        /*0090*/ 	.short	0x0003
        /*0092*/ 	.short	0x0018
        /*0094*/ 	.byte	0x00, 0xf5, 0x21, 0x00


	//----- nvinfo : EIATTR_KPARAM_INFO
	.align		4
.L_39:
        /*0098*/ 	.byte	0x04, 0x17
        /*009a*/ 	.short	(.L_41 - .L_40)
.L_40:
        /*009c*/ 	.word	0x00000000
        /*00a0*/ 	.short	0x0002
        /*00a2*/ 	.short	0x0010
        /*00a4*/ 	.byte	0x00, 0xf5, 0x21, 0x00


	//----- nvinfo : EIATTR_KPARAM_INFO
	.align		4
.L_41:
        /*00a8*/ 	.byte	0x04, 0x17
        /*00aa*/ 	.short	(.L_43 - .L_42)
.L_42:
        /*00ac*/ 	.word	0x00000000
        /*00b0*/ 	.short	0x0001
        /*00b2*/ 	.short	0x0008
        /*00b4*/ 	.byte	0x00, 0xf5, 0x21, 0x00


	//----- nvinfo : EIATTR_KPARAM_INFO
	.align		4
.L_43:
        /*00b8*/ 	.byte	0x04, 0x17
        /*00ba*/ 	.short	(.L_45 - .L_44)
.L_44:
        /*00bc*/ 	.word	0x00000000
        /*00c0*/ 	.short	0x0000
        /*00c2*/ 	.short	0x0000
        /*00c4*/ 	.byte	0x00, 0xf5, 0x21, 0x00


	//----- nvinfo : EIATTR_SPARSE_MMA_MASK
	.align		4
.L_45:
        /*00c8*/ 	.byte	0x03, 0x50
        /*00ca*/ 	.short	0x0000


	//----- nvinfo : EIATTR_MAXREG_COUNT
	.align		4
        /*00cc*/ 	.byte	0x03, 0x1b
        /*00ce*/ 	.short	0x00ff


	//----- nvinfo : EIATTR_NUM_BARRIERS
	.align		4
        /*00d0*/ 	.byte	0x02, 0x4c
        /*00d2*/ 	.byte	0x01
	.zero		1


	//----- nvinfo : EIATTR_MERCURY_ISA_VERSION
	.align		4
        /*00d4*/ 	.byte	0x03, 0x5f
        /*00d6*/ 	.short	0x0101


	//----- nvinfo : EIATTR_VRC_CTA_INIT_COUNT
	.align		4
        /*00d8*/ 	.byte	0x02, 0x4a
	.zero		1
	.zero		1


	//----- nvinfo : EIATTR_EXIT_INSTR_OFFSETS
	.align		4
        /*00dc*/ 	.byte	0x04, 0x1c
        /*00de*/ 	.short	(.L_47 - .L_46)


	//   ....[0]....
.L_46:
        /*00e0*/ 	.word	0x00000080


	//   ....[1]....
        /*00e4*/ 	.word	0x00000220


	//   ....[2]....
        /*00e8*/ 	.word	0x000013d0


	//----- nvinfo : EIATTR_CRS_STACK_SIZE
	.align		4
.L_47:
        /*00ec*/ 	.byte	0x04, 0x1e
        /*00ee*/ 	.short	(.L_49 - .L_48)
.L_48:
        /*00f0*/ 	.word	0x00000000


	//----- nvinfo : EIATTR_CBANK_PARAM_SIZE
	.align		4
.L_49:
        /*00f4*/ 	.byte	0x03, 0x19
        /*00f6*/ 	.short	0x0048


	//----- nvinfo : EIATTR_PARAM_CBANK
	.align		4
        /*00f8*/ 	.byte	0x04, 0x0a
        /*00fa*/ 	.short	(.L_51 - .L_50)
	.align		4
.L_50:
        /*00fc*/ 	.word	index@(.nv.constant0.cksp_many_series_one_param_f32)
        /*0100*/ 	.short	0x0380
        /*0102*/ 	.short	0x0048


	//----- nvinfo : EIATTR_SW_WAR
	.align		4
.L_51:
        /*0104*/ 	.byte	0x04, 0x36
        /*0106*/ 	.short	(.L_53 - .L_52)
.L_52:
        /*0108*/ 	.word	0x00000008
.L_53:


//--------------------- .nv.info.cksp_batch_f32   --------------------------
	.section	.nv.info.cksp_batch_f32,"",@"SHT_CUDA_INFO"
	.sectionflags	@""
	.align	4


	//----- nvinfo : EIATTR_CUDA_API_VERSION
	.align		4
        /*0000*/ 	.byte	0x04, 0x37
        /*0002*/ 	.short	(.L_55 - .L_54)
.L_54:
        /*0004*/ 	.word	0x00000082


	//----- nvinfo : EIATTR_KPARAM_INFO
	.align		4
.L_55:
        /*0008*/ 	.byte	0x04, 0x17
        /*000a*/ 	.short	(.L_57 - .L_56)
.L_56:
        /*000c*/ 	.word	0x00000000
        /*0010*/ 	.short	0x000b
        /*0012*/ 	.short	0x0048
        /*0014*/ 	.byte	0x00, 0xf5, 0x21, 0x00


	//----- nvinfo : EIATTR_KPARAM_INFO
	.align		4
.L_57:
        /*0018*/ 	.byte	0x04, 0x17
        /*001a*/ 	.short	(.L_59 - .L_58)
.L_58:
        /*001c*/ 	.word	0x00000000
        /*0020*/ 	.short	0x000a
        /*0022*/ 	.short	0x0040
        /*0024*/ 	.byte	0x00, 0xf5, 0x21, 0x00


	//----- nvinfo : EIATTR_KPARAM_INFO
	.align		4
.L_59:
        /*0028*/ 	.byte	0x04, 0x17
        /*002a*/ 	.short	(.L_61 - .L_60)
.L_60:
        /*002c*/ 	.word	0x00000000
        /*0030*/ 	.short	0x0009
        /*0032*/ 	.short	0x003c
        /*0034*/ 	.byte	0x00, 0xf0, 0x11, 0x00


	//----- nvinfo : EIATTR_KPARAM_INFO
	.align		4
.L_61:
        /*0038*/ 	.byte	0x04, 0x17
        /*003a*/ 	.short	(.L_63 - .L_62)
.L_62:
        /*003c*/ 	.word	0x00000000
        /*0040*/ 	.short	0x0008
        /*0042*/ 	.short	0x0038
        /*0044*/ 	.byte	0x00, 0xf0, 0x11, 0x00


	//----- nvinfo : EIATTR_KPARAM_INFO
	.align		4
.L_63:
        /*0048*/ 	.byte	0x04, 0x17
        /*004a*/ 	.short	(.L_65 - .L_64)
.L_64:
        /*004c*/ 	.word	0x00000000
        /*0050*/ 	.short	0x0007
        /*0052*/ 	.short	0x0030
        /*0054*/ 	.byte	0x00, 0xf5, 0x21, 0x00


	//----- nvinfo : EIATTR_KPARAM_INFO
	.align		4
.L_65:
        /*0058*/ 	.byte	0x04, 0x17
        /*005a*/ 	.short	(.L_67 - .L_66)
.L_66:
        /*005c*/ 	.word	0x00000000
        /*0060*/ 	.short	0x0006
        /*0062*/ 	.short	0x0028
        /*0064*/ 	.byte	0x00, 0xf5, 0x21, 0x00


	//----- nvinfo : EIATTR_KPARAM_INFO
	.align		4
.L_67:
        /*0068*/ 	.byte	0x04, 0x17
        /*006a*/ 	.short	(.L_69 - .L_68)
.L_68:
        /*006c*/ 	.word	0x00000000
        /*0070*/ 	.short	0x0005
        /*0072*/ 	.short	0x0020
        /*0074*/ 	.byte	0x00, 0xf5, 0x21, 0x00


	//----- nvinfo : EIATTR_KPARAM_INFO
	.align		4
.L_69:
        /*0078*/ 	.byte	0x04, 0x17
        /*007a*/ 	.short	(.L_71 - .L_70)
.L_70:
        /*007c*/ 	.word	0x00000000
        /*0080*/ 	.short	0x0004
        /*0082*/ 	.short	0x001c
        /*0084*/ 	.byte	0x00, 0xf0, 0x11, 0x00


	//----- nvinfo : EIATTR_KPARAM_INFO
	.align		4
.L_71:
        /*0088*/ 	.byte	0x04, 0x17
        /*008a*/ 	.short	(.L_73 - .L_72)
.L_72:
        /*008c*/ 	.word	0x00000000
        /*0090*/ 	.short	0x0003
        /*0092*/ 	.short	0x0018
        /*0094*/ 	.byte	0x00, 0xf0, 0x11, 0x00


	//----- nvinfo : EIATTR_KPARAM_INFO
	.align		4
.L_73:
        /*0098*/ 	.byte	0x04, 0x17
        /*009a*/ 	.short	(.L_75 - .L_74)
.L_74:
        /*009c*/ 	.word	0x00000000
        /*00a0*/ 	.short	0x0002
        /*00a2*/ 	.short	0x0010
        /*00a4*/ 	.byte	0x00, 0xf5, 0x21, 0x00


	//----- nvinfo : EIATTR_KPARAM_INFO
	.align		4
.L_75:
        /*00a8*/ 	.byte	0x04, 0x17
        /*00aa*/ 	.short	(.L_77 - .L_76)
.L_76:
        /*00ac*/ 	.word	0x00000000
        /*00b0*/ 	.short	0x0001
        /*00b2*/ 	.short	0x0008
        /*00b4*/ 	.byte	0x00, 0xf5, 0x21, 0x00


	//----- nvinfo : EIATTR_KPARAM_INFO
	.align		4
.L_77:
        /*00b8*/ 	.byte	0x04, 0x17
        /*00ba*/ 	.short	(.L_79 - .L_78)
.L_78:
        /*00bc*/ 	.word	0x00000000
        /*00c0*/ 	.short	0x0000
        /*00c2*/ 	.short	0x0000
        /*00c4*/ 	.byte	0x00, 0xf5, 0x21, 0x00


	//----- nvinfo : EIATTR_SPARSE_MMA_MASK
	.align		4
.L_79:
        /*00c8*/ 	.byte	0x03, 0x50
        /*00ca*/ 	.short	0x0000


	//----- nvinfo : EIATTR_MAXREG_COUNT
	.align		4
        /*00cc*/ 	.byte	0x03, 0x1b
        /*00ce*/ 	.short	0x00ff


	//----- nvinfo : EIATTR_NUM_BARRIERS
	.align		4
        /*00d0*/ 	.byte	0x02, 0x4c
        /*00d2*/ 	.byte	0x01
	.zero		1


	//----- nvinfo : EIATTR_MERCURY_ISA_VERSION
	.align		4
        /*00d4*/ 	.byte	0x03, 0x5f
        /*00d6*/ 	.short	0x0101


	//----- nvinfo : EIATTR_VRC_CTA_INIT_COUNT
	.align		4
        /*00d8*/ 	.byte	0x02, 0x4a
	.zero		1
	.zero		1


	//----- nvinfo : EIATTR_EXIT_INSTR_OFFSETS
	.align		4
        /*00dc*/ 	.byte	0x04, 0x1c
        /*00de*/ 	.short	(.L_81 - .L_80)


	//   ....[0]....
.L_80:
        /*00e0*/ 	.word	0x00000030


	//   ....[1]....
        /*00e4*/ 	.word	0x00000080


	//   ....[2]....
        /*00e8*/ 	.word	0x00000210


	//   ....[3]....
        /*00ec*/ 	.word	0x00000320


	//   ....[4]....
        /*00f0*/ 	.word	0x00000370


	//   ....[5]....
        /*00f4*/ 	.word	0x000014f0


	//----- nvinfo : EIATTR_CRS_STACK_SIZE
	.align		4
.L_81:
        /*00f8*/ 	.byte	0x04, 0x1e
        /*00fa*/ 	.short	(.L_83 - .L_82)
.L_82:
        /*00fc*/ 	.word	0x00000000


	//----- nvinfo : EIATTR_CBANK_PARAM_SIZE
	.align		4
.L_83:
        /*0100*/ 	.byte	0x03, 0x19
        /*0102*/ 	.short	0x0050


	//----- nvinfo : EIATTR_PARAM_CBANK
	.align		4
        /*0104*/ 	.byte	0x04, 0x0a
        /*0106*/ 	.short	(.L_85 - .L_84)
	.align		4
.L_84:
        /*0108*/ 	.word	index@(.nv.constant0.cksp_batch_f32)
        /*010c*/ 	.short	0x0380
        /*010e*/ 	.short	0x0050


	//----- nvinfo : EIATTR_SW_WAR
	.align		4
.L_85:
        /*0110*/ 	.byte	0x04, 0x36
        /*0112*/ 	.short	(.L_87 - .L_86)
.L_86:
        /*0114*/ 	.word	0x00000008
.L_87:


//--------------------- .nv.callgraph             --------------------------
	.section	.nv.callgraph,"",@"SHT_CUDA_CALLGRAPH"
	.align	4
	.sectionentsize	8
	.align		4
        /*0000*/ 	.word	0x00000000
	.align		4
        /*0004*/ 	.word	0xffffffff
	.align		4
        /*0008*/ 	.word	0x00000000
	.align		4
        /*000c*/ 	.word	0xfffffffe
	.align		4
        /*0010*/ 	.word	0x00000000
	.align		4
        /*0014*/ 	.word	0xfffffffd
	.align		4
        /*0018*/ 	.word	0x00000000
	.align		4
        /*001c*/ 	.word	0xfffffffc


//--------------------- .text.cksp_many_series_one_param_f32 --------------------------
	.section	.text.cksp_many_series_one_param_f32,"ax",@progbits
	.align	128
        .global         cksp_many_series_one_param_f32
        .type           cksp_many_series_one_param_f32,@function
        .size           cksp_many_series_one_param_f32,(.L_x_77 - cksp_many_series_one_param_f32)
        .other          cksp_many_series_one_param_f32,@"STO_CUDA_ENTRY STV_DEFAULT"
cksp_many_series_one_param_f32:
.text.cksp_many_series_one_param_f32:
[----:B------:R-:W-:Y:S01]  /*0000*/  LDC R1, c[0x0][0x37c] ;  /* 0x0000df00ff017b82 */ /* 0x000fe20000000800 */
[----:B------:R-:W0:Y:S07]  /*0010*/  S2R R2, SR_CTAID.X ;  /* 0x0000000000027919 */ /* 0x000e2e0000002500 */
[----:B------:R-:W1:Y:S01]  /*0020*/  LDC R5, c[0x0][0x3a8] ;  /* 0x0000ea00ff057b82 */ /* 0x000e620000000800 */
[----:B------:R-:W0:Y:S07]  /*0030*/  LDCU.64 UR4, c[0x0][0x3a0] ;  /* 0x00007400ff0477ac */ /* 0x000e2e0008000a00 */
[----:B------:R-:W1:Y:S01]  /*0040*/  LDC R0, c[0x0][0x3b0] ;  /* 0x0000ec00ff007b82 */ /* 0x000e620000000800 */
[----:B0-----:R-:W-:-:S02]  /*0050*/  ISETP.GE.AND P0, PT, R2, UR4, PT ;  /* 0x0000000402007c0c */ /* 0x001fc4000bf06270 */
[----:B-1----:R-:W-:-:S04]  /*0060*/  VIMNMX3 R0, R5, UR5, R0, PT ;  /* 0x0000000505007c0f */ /* 0x002fc8000b800100 */
[----:B------:R-:W-:-:S13]  /*0070*/  ISETP.LT.OR P0, PT, R0, 0x1, P0 ;  /* 0x000000010000780c */ /* 0x000fda0000701670 */
[----:B------:R-:W-:Y:S05]  /*0080*/  @P0 EXIT ;  /* 0x000000000000094d */ /* 0x000fea0003800000 */
[----:B------:R-:W0:Y:S01]  /*0090*/  LDC.64 R6, c[0x0][0x398] ;  /* 0x0000e600ff067b82 */ /* 0x000e220000000a00 */
[----:B------:R-:W1:Y:S01]  /*00a0*/  LDCU.64 UR16, c[0x0][0x358] ;  /* 0x00006b00ff1077ac */ /* 0x000e620008000a00 */
[----:B0-----:R-:W-:-:S05]  /*00b0*/  IMAD.WIDE.U32 R6, R2, 0x4, R6 ;  /* 0x0000000402067825 */ /* 0x001fca00078e0006 */
[----:B-1----:R-:W2:Y:S01]  /*00c0*/  LDG.E.CONSTANT R4, desc[UR16][R6.64] ;  /* 0x0000001006047981 */ /* 0x002ea2000c1e9900 */
[----:B------:R-:W-:Y:S01]  /*00d0*/  BSSY.RECONVERGENT B0, `(.L_x_0) ;  /* 0x0000013000007945 */ /* 0x000fe20003800200 */
[----:B------:R-:W0:Y:S02]  /*00e0*/  S2R R3, SR_TID.X ;  /* 0x0000000000037919 */ /* 0x000e240000002100 */
[----:B0-----:R-:W-:Y:S02]  /*00f0*/  ISETP.GE.U32.AND P1, PT, R3, UR5, PT ;  /* 0x0000000503007c0c */ /* 0x001fe4000bf26070 */
[----:B--2---:R-:W-:-:S04]  /*0100*/  VIMNMX R4, PT, PT, RZ, R4, !PT ;  /* 0x00000004ff047248 */ /* 0x004fc80007fe0100 */
[----:B------:R-:W-:-:S04]  /*0110*/  ISETP.GE.U32.AND P0, PT, R4, UR5, PT ;  /* 0x0000000504007c0c */ /* 0x000fc8000bf06070 */
[----:B------:R-:W-:-:S03]  /*0120*/  ISETP.NE.OR P0, PT, R3, RZ, P0 ;  /* 0x000000ff0300720c */ /* 0x000fc60000705670 */
[----:B------:R-:W-:Y:S10]  /*0130*/  @P1 BRA `(.L_x_1) ;  /* 0x0000000000301947 */ /* 0x000ff40003800000 */
[----:B------:R-:W0:Y:S01]  /*0140*/  LDC R0, c[0x0][0x360] ;  /* 0x0000d800ff007b82 */ /* 0x000e220000000800 */
[----:B------:R-:W-:-:S07]  /*0150*/  IMAD.MOV.U32 R15, RZ, RZ, 0x7fffffff ;  /* 0x7fffffffff0f7424 */ /* 0x000fce00078e00ff */
[----:B------:R-:W1:Y:S08]  /*0160*/  LDC.64 R10, c[0x0][0x3b8] ;  /* 0x0000ee00ff0a7b82 */ /* 0x000e700000000a00 */
[----:B------:R-:W2:Y:S02]  /*0170*/  LDC.64 R12, c[0x0][0x3c0] ;  /* 0x0000f000ff0c7b82 */ /* 0x000ea40000000a00 */
.L_x_2:
[----:B---3--:R-:W-:Y:S02]  /*0180*/  IMAD R9, R3, UR4, R2 ;  /* 0x0000000403097c24 */ /* 0x008fe4000f8e0202 */
[----:B0-----:R-:W-:Y:S02]  /*0190*/  IMAD.IADD R3, R0, 0x1, R3 ;  /* 0x0000000100037824 */ /* 0x001fe400078e0203 */
[----:B-1----:R-:W-:-:S03]  /*01a0*/  IMAD.WIDE R6, R9, 0x4, R10 ;  /* 0x0000000409067825 */ /* 0x002fc600078e020a */
[----:B------:R-:W-:Y:S01]  /*01b0*/  ISETP.GE.AND P1, PT, R3, UR5, PT ;  /* 0x0000000503007c0c */ /* 0x000fe2000bf26270 */
[----:B--2---:R-:W-:Y:S01]  /*01c0*/  IMAD.WIDE R8, R9, 0x4, R12 ;  /* 0x0000000409087825 */ /* 0x004fe200078e020c */
[----:B------:R3:W-:Y:S04]  /*01d0*/  STG.E desc[UR16][R6.64], R15 ;  /* 0x0000000f06007986 */ /* 0x0007e8000c101910 */
[----:B------:R3:W-:Y:S07]  /*01e0*/  STG.E desc[UR16][R8.64], R15 ;  /* 0x0000000f08007986 */ /* 0x0007ee000c101910 */
[----:B------:R-:W-:Y:S05]  /*01f0*/  @!P1 BRA `(.L_x_2) ;  /* 0xfffffffc00e09947 */ /* 0x000fea000383ffff */
.L_x_1:
[----:B------:R-:W-:Y:S05]  /*0200*/  BSYNC.RECONVERGENT B0 ;  /* 0x0000000000007941 */ /* 0x000fea0003800200 */
.L_x_0:
[----:B------:R-:W-:Y:S06]  /*0210*/  BAR.SYNC.DEFER_BLOCKING 0x0 ;  /* 0x0000000000007b1d */ /* 0x000fec0000010000 */
[----:B------:R-:W-:Y:S05]  /*0220*/  @P0 EXIT ;  /* 0x000000000000094d */ /* 0x000fea0003800000 */
[----:B------:R-:W0:Y:S01]  /*0230*/  S2UR UR5, SR_CgaCtaId ;  /* 0x00000000000579c3 */ /* 0x000e220000008800 */
[----:B------:R-:W1:Y:S01]  /*0240*/  LDCU UR13, c[0x0][0x3b4] ;  /* 0x00007680ff0d77ac */ /* 0x000e620008000800 */
[----:B------:R-:W-:Y:S01]  /*0250*/  I2FP.F32.U32 R3, R5 ;  /* 0x0000000500037245 */ /* 0x000fe20000201000 */
[----:B------:R-:W-:-:S04]  /*0260*/  UMOV UR4, 0x400 ;  /* 0x0000040000047882 */ /* 0x000fc80000000000 */
[----:B------:R-:W-:-:S05]  /*0270*/  VIADD R0, R3, 0x1800000 ;  /* 0x0180000003007836 */ /* 0x000fca0000000000 */
[----:B------:R-:W-:-:S04]  /*0280*/  LOP3.LUT R0, R0, 0x7f800000, RZ, 0xc0, !PT ;  /* 0x7f80000000007812 */ /* 0x000fc800078ec0ff */
[----:B------:R-:W-:Y:S01]  /*0290*/  ISETP.GT.U32.AND P0, PT, R0, 0x1ffffff, PT ;  /* 0x01ffffff0000780c */ /* 0x000fe20003f04070 */
[----:B0-----:R-:W-:-:S04]  /*02a0*/  ULEA UR4, UR5, UR4, 0x18 ;  /* 0x0000000405047291 */ /* 0x001fc8000f8ec0ff */
[----:B-1----:R-:W-:-:S04]  /*02b0*/  ULEA UR12, UR13, UR4, 0x2 ;  /* 0x000000040d0c7291 */ /* 0x002fc8000f8e10ff */
[----:B------:R-:W-:-:S04]  /*02c0*/  ULEA UR19, UR13, UR12, 0x2 ;  /* 0x0000000c0d137291 */ /* 0x000fc8000f8e10ff */
[----:B------:R-:W-:-:S04]  /*02d0*/  ULEA UR20, UR13, UR19, 0x2 ;  /* 0x000000130d147291 */ /* 0x000fc8000f8e10ff */
[----:B------:R-:W-:-:S04]  /*02e0*/  ULEA UR21, UR13, UR20, 0x2 ;  /* 0x000000140d157291 */ /* 0x000fc8000f8e10ff */
[----:B------:R-:W-:Y:S01]  /*02f0*/  ULEA UR13, UR13, UR21, 0x2 ;  /* 0x000000150d0d7291 */ /* 0x000fe2000f8e10ff */
[----:B------:R-:W-:Y:S11]  /*0300*/  @P0 BRA `(.L_x_3) ;  /* 0x0000000000100947 */ /* 0x000ff60003800000 */
[----:B---3--:R-:W-:-:S07]  /*0310*/  MOV R6, 0x330 ;  /* 0x0000033000067802 */ /* 0x008fce0000000f00 */
[----:B------:R-:W-:Y:S05]  /*0320*/  CALL.REL.NOINC `($__internal_0_$__cuda_sm20_rcp_rn_f32_slowpath) ;  /* 0x00000010002c7944 */ /* 0x000fea0003c00000 */
[----:B------:R-:W-:Y:S01]  /*0330*/  IMAD.MOV.U32 R11, RZ, RZ, R5 ;  /* 0x000000ffff0b7224 */ /* 0x000fe200078e0005 */
[----:B------:R-:W-:Y:S06]  /*0340*/  BRA `(.L_x_4) ;  /* 0x0000000000107947 */ /* 0x000fec0003800000 */
.L_x_3:
[----:B------:R-:W0:Y:S02]  /*0350*/  MUFU.RCP R0, R3 ;  /* 0x0000000300007308 */ /* 0x000e240000001000 */
[----:B0-----:R-:W-:-:S04]  /*0360*/  FFMA R5, R3, R0, -1 ;  /* 0xbf80000003057423 */ /* 0x001fc80000000000 */
[----:B------:R-:W-:-:S04]  /*0370*/  FADD.FTZ R5, -R5, -RZ ;  /* 0x800000ff05057221 */ /* 0x000fc80000010100 */
[----:B------:R-:W-:-:S07]  /*0380*/  FFMA R11, R0, R5, R0 ;  /* 0x00000005000b7223 */ /* 0x000fce0000000000 */
.L_x_4:
[----:B---3--:R-:W0:Y:S01]  /*0390*/  LDC R7, c[0x0][0x3a8] ;  /* 0x0000ea00ff077b82 */ /* 0x008e220000000800 */
[----:B------:R-:W-:Y:S01]  /*03a0*/  IMAD.MOV.U32 R6, RZ, RZ, RZ ;  /* 0x000000ffff067224 */ /* 0x000fe200078e00ff */
[----:B------:R-:W-:Y:S01]  /*03b0*/  UMOV UR10, URZ ;  /* 0x000000ff000a7c82 */ /* 0x000fe20008000000 */
[----:B------:R-:W-:Y:S01]  /*03c0*/  IMAD.MOV.U32 R0, RZ, RZ, 0x7fffffff ;  /* 0x7fffffffff007424 */ /* 0x000fe200078e00ff */
[----:B------:R-:W-:Y:S01]  /*03d0*/  UMOV UR7, URZ ;  /* 0x000000ff00077c82 */ /* 0x000fe20008000000 */
[----:B------:R-:W-:Y:S01]  /*03e0*/  IMAD.MOV.U32 R9, RZ, RZ, R4 ;  /* 0x000000ffff097224 */ /* 0x000fe200078e0004 */
[----:B------:R-:W-:Y:S01]  /*03f0*/  UMOV UR9, URZ ;  /* 0x000000ff00097c82 */ /* 0x000fe20008000000 */
[----:B------:R-:W-:Y:S01]  /*0400*/  IMAD.MOV.U32 R8, RZ, RZ, RZ ;  /* 0x000000ffff087224 */ /* 0x000fe200078e00ff */
[----:B------:R-:W-:Y:S01]  /*0410*/  UMOV UR6, URZ ;  /* 0x000000ff00067c82 */ /* 0x000fe20008000000 */
[----:B------:R-:W-:Y:S01]  /*0420*/  UMOV UR8, URZ ;  /* 0x000000ff00087c82 */ /* 0x000fe20008000000 */
[----:B------:R-:W-:Y:S01]  /*0430*/  UMOV UR5, URZ ;  /* 0x000000ff00057c82 */ /* 0x000fe20008000000 */
[----:B------:R-:W-:Y:S01]  /*0440*/  UMOV UR11, URZ ;  /* 0x000000ff000b7c82 */ /* 0x000fe20008000000 */
[----:B------:R-:W-:Y:S01]  /*0450*/  UMOV UR4, URZ ;  /* 0x000000ff00047c82 */ /* 0x000fe20008000000 */
[----:B0-----:R-:W-:-:S07]  /*0460*/  VIADD R7, R7, 0xffffffff ;  /* 0xffffffff07077836 */ /* 0x001fce0000000000 */
.L_x_25:
[----:B0-2---:R-:W0:Y:S01]  /*0470*/  LDC.64 R16, c[0x0][0x380] ;  /* 0x0000e000ff107b82 */ /* 0x005e220000000a00 */
[----:B------:R-:W1:Y:S07]  /*0480*/  LDCU UR14, c[0x0][0x3a0] ;  /* 0x00007400ff0e77ac */ /* 0x000e6e0008000800 */
[----:B------:R-:W2:Y:S08]  /*0490*/  LDC.64 R18, c[0x0][0x388] ;  /* 0x0000e200ff127b82 */ /* 0x000eb00000000a00 */
[----:B------:R-:W3:Y:S01]  /*04a0*/  LDC.64 R14, c[0x0][0x390] ;  /* 0x0000e400ff0e7b82 */ /* 0x000ee20000000a00 */
[----:B-1----:R-:W-:Y:S01]  /*04b0*/  IMAD R5, R9, UR14, R2 ;  /* 0x0000000e09057c24 */ /* 0x002fe2000f8e0202 */
[----:B------:R-:W1:Y:S03]  /*04c0*/  LDCU UR14, c[0x0][0x3a8] ;  /* 0x00007500ff0e77ac */ /* 0x000e660008000800 */
[----:B0-----:R-:W-:-:S05]  /*04d0*/  IMAD.WIDE R16, R5, 0x4, R16 ;  /* 0x0000000405107825 */ /* 0x001fca00078e0210 */
[----:B------:R-:W4:Y:S01]  /*04e0*/  LDG.E.CONSTANT R10, desc[UR16][R16.64] ;  /* 0x00000010100a7981 */ /* 0x000f22000c1e9900 */
[----:B--2---:R-:W-:-:S05]  /*04f0*/  IMAD.WIDE R18, R5, 0x4, R18 ;  /* 0x0000000405127825 */ /* 0x004fca00078e0212 */
[----:B------:R-:W2:Y:S01]  /*0500*/  LDG.E.CONSTANT R13, desc[UR16][R18.64] ;  /* 0x00000010120d7981 */ /* 0x000ea2000c1e9900 */
[----:B---3--:R-:W-:-:S05]  /*0510*/  IMAD.WIDE R14, R5, 0x4, R14 ;  /* 0x00000004050e7825 */ /* 0x008fca00078e020e */
[----:B------:R0:W5:Y:S01]  /*0520*/  LDG.E.CONSTANT R12, desc[UR16][R14.64] ;  /* 0x000000100e0c7981 */ /* 0x000162000c1e9900 */
[----:B------:R-:W-:Y:S01]  /*0530*/  IMAD.IADD R22, R9, 0x1, -R4 ;  /* 0x0000000109167824 */ /* 0x000fe200078e0a04 */
[----:B------:R-:W-:-:S04]  /*0540*/  FSETP.NE.AND P0, PT, |R0|, +INF , PT ;  /* 0x7f8000000000780b */ /* 0x000fc80003f05200 */
[----:B-1----:R-:W-:-:S09]  /*0550*/  ISETP.GE.AND P1, PT, R22, UR14, PT ;  /* 0x0000000e16007c0c */ /* 0x002fd2000bf26270 */
[C-C-:B----4-:R-:W-:Y:S01]  /*0560*/  @P0 FADD R20, R10.reuse, -R0.reuse ;  /* 0x800000000a140221 */ /* 0x150fe20000000000 */
[----:B--2---:R-:W-:Y:S01]  /*0570*/  @P0 FADD R0, R13, -R0 ;  /* 0x800000000d000221 */ /* 0x004fe20000000000 */
[----:B------:R-:W-:-:S05]  /*0580*/  FADD R21, R10, -R13 ;  /* 0x8000000d0a157221 */ /* 0x000fca0000000000 */
[----:B------:R-:W-:Y:S01]  /*0590*/  @P0 FMNMX3 R21, |R20|, |R0|, R21, !PT ;  /* 0x4000000014150276 */ /* 0x000fe20007800215 */
[----:B0-----:R-:W-:Y:S06]  /*05a0*/  @P1 BRA `(.L_x_5) ;  /* 0x0000000000401947 */ /* 0x001fec0003800000 */
[----:B------:R-:W0:Y:S01]  /*05b0*/  MUFU.RCP R15, R3 ;  /* 0x00000003000f7308 */ /* 0x000e220000001000 */
[----:B------:R-:W-:Y:S01]  /*05c0*/  FADD R0, R8, R21 ;  /* 0x0000001508007221 */ /* 0x000fe20000000000 */
[----:B------:R-:W-:-:S06]  /*05d0*/  ISETP.NE.AND P2, PT, R22, R7, PT ;  /* 0x000000071600720c */ /* 0x000fcc0003f45270 */
[----:B------:R-:W1:Y:S01]  /*05e0*/  FCHK P0, R0, R3 ;  /* 0x0000000300007302 */ /* 0x000e620000000000 */
[----:B0-----:R-:W-:-:S04]  /*05f0*/  FFMA R14, -R3, R15, 1 ;  /* 0x3f800000030e7423 */ /* 0x001fc8000000010f */
[----:B------:R-:W-:-:S04]  /*0600*/  FFMA R15, R15, R14, R15 ;  /* 0x0000000e0f0f7223 */ /* 0x000fc8000000000f */
[----:B------:R-:W-:-:S04]  /*0610*/  FFMA R8, R0, R15, RZ ;  /* 0x0000000f00087223 */ /* 0x000fc800000000ff */
[----:B------:R-:W-:-:S04]  /*0620*/  FFMA R14, -R3, R8, R0 ;  /* 0x00000008030e7223 */ /* 0x000fc80000000100 */
[----:B------:R-:W-:Y:S01]  /*0630*/  FFMA R15, R15, R14, R8 ;  /* 0x0000000e0f0f7223 */ /* 0x000fe20000000008 */
[----:B------:R-:W-:Y:S01]  /*0640*/  IMAD.MOV.U32 R8, RZ, RZ, R0 ;  /* 0x000000ffff087224 */ /* 0x000fe200078e0000 */
[----:B-1----:R-:W-:Y:S06]  /*0650*/  @!P0 BRA `(.L_x_6) ;  /* 0x00000000000c8947 */ /* 0x002fec0003800000 */
[----:B------:R-:W-:-:S07]  /*0660*/  MOV R14, 0x680 ;  /* 0x00000680000e7802 */ /* 0x000fce0000000f00 */
[----:B-----5:R-:W-:Y:S05]  /*0670*/  CALL.REL.NOINC `($__internal_1_$__cuda_sm3x_div_rn_noftz_f32_slowpath) ;  /* 0x0000001000287944 */ /* 0x020fea0003c00000 */
[----:B------:R-:W-:-:S07]  /*0680*/  MOV R15, R0 ;  /* 0x00000000000f7202 */ /* 0x000fce0000000f00 */
.L_x_6:
[----:B------:R-:W-:Y:S01]  /*0690*/  FSEL R6, R15, R6, !P2 ;  /* 0x000000060f067208 */ /* 0x000fe20005000000 */
[----:B------:R-:W-:Y:S06]  /*06a0*/  BRA `(.L_x_7) ;  /* 0x0000000000087947 */ /* 0x000fec0003800000 */
.L_x_5:
[----:B------:R-:W-:-:S04]  /*06b0*/  FADD R21, R21, -R6 ;  /* 0x8000000615157221 */ /* 0x000fc80000000000 */
[----:B------:R-:W-:-:S07]  /*06c0*/  FFMA R6, R21, R11, R6 ;  /* 0x0000000b15067223 */ /* 0x000fce0000000006 */
.L_x_7:
[----:B------:R-:W0:Y:S01]  /*06d0*/  S2UR UR15, SR_CgaCtaId ;  /* 0x00000000000f79c3 */ /* 0x000e220000008800 */
[----:B------:R-:W-:Y:S01]  /*06e0*/  UMOV UR14, 0x400 ;  /* 0x00000400000e7882 */ /* 0x000fe20000000000 */
[----:B------:R-:W1:Y:S06]  /*06f0*/  LDCU UR22, c[0x0][0x3a0] ;  /* 0x00007400ff1677ac */ /* 0x000e6c0008000800 */
[----:B------:R-:W2:Y:S01]  /*0700*/  LDC.64 R14, c[0x0][0x380] ;  /* 0x0000e000ff0e7b82 */ /* 0x000ea20000000a00 */
[----:B01----:R-:W-:-:S12]  /*0710*/  ULEA UR14, UR15, UR14, 0x18 ;  /* 0x0000000e0f0e7291 */ /* 0x003fd8000f8ec0ff */
.L_x_9:
[----:B------:R-:W-:Y:S02]  /*0720*/  UISETP.NE.AND UP0, UPT, UR4, UR11, UPT ;  /* 0x0000000b0400728c */ /* 0x000fe4000bf05270 */
[----:B------:R-:W-:-:S07]  /*0730*/  UMOV UR15, UR11 ;  /* 0x0000000b000f7c82 */ /* 0x000fce0008000000 */
[----:B------:R-:W-:Y:S05]  /*0740*/  BRA.U !UP0, `(.L_x_8) ;  /* 0x0000000108287547 */ /* 0x000fea000b800000 */
[----:B------:R-:W-:Y:S02]  /*0750*/  UISETP.NE.AND UP0, UPT, UR11, URZ, UPT ;  /* 0x000000ff0b00728c */ /* 0x000fe4000bf05270 */
[----:B------:R-:W-:-:S11]  /*0760*/  UIADD3 UR11, UPT, UPT, UR11, -0x1, URZ ;  /* 0xffffffff0b0b7890 */ /* 0x000fd6000fffe0ff */
[----:B------:R-:W0:Y:S02]  /*0770*/  @!UP0 LDCU UR11, c[0x0][0x3b0] ;  /* 0x00007600ff0b87ac */ /* 0x000e240008000800 */
[----:B0-----:R-:W-:-:S09]  /*0780*/  ULEA UR18, UR11, UR14, 0x2 ;  /* 0x0000000e0b127291 */ /* 0x001fd2000f8e10ff */
[----:B------:R-:W0:Y:S02]  /*0790*/  LDS R17, [UR18] ;  /* 0x00000012ff117984 */ /* 0x000e240008000800 */
[----:B0-----:R-:W-:-:S04]  /*07a0*/  IMAD R17, R17, UR22, R2 ;  /* 0x0000001611117c24 */ /* 0x001fc8000f8e0202 */
[----:B--2---:R-:W-:-:S06]  /*07b0*/  IMAD.WIDE R16, R17, 0x4, R14 ;  /* 0x0000000411107825 */ /* 0x004fcc00078e020e */
[----:B------:R-:W2:Y:S02]  /*07c0*/  LDG.E.CONSTANT R17, desc[UR16][R16.64] ;  /* 0x0000001010117981 */ /* 0x000ea4000c1e9900 */
[----:B--2---:R-:W-:-:S13]  /*07d0*/  FSETP.GTU.AND P0, PT, R17, R10, PT ;  /* 0x0000000a1100720b */ /* 0x004fda0003f0c000 */
[----:B------:R-:W-:Y:S05]  /*07e0*/  @!P0 BRA `(.L_x_9) ;  /* 0xfffffffc00cc8947 */ /* 0x000fea000383ffff */
.L_x_8:
[----:B------:R-:W0:Y:S01]  /*07f0*/  S2UR UR14, SR_CgaCtaId ;  /* 0x00000000000e79c3 */ /* 0x000e220000008800 */
[----:B------:R-:W1:Y:S01]  /*0800*/  LDCU UR23, c[0x0][0x3b0] ;  /* 0x00007600ff1777ac */ /* 0x000e620008000800 */
[----:B------:R-:W-:Y:S01]  /*0810*/  UMOV UR11, 0x400 ;  /* 0x00000400000b7882 */ /* 0x000fe20000000000 */
[----:B-1----:R-:W-:Y:S02]  /*0820*/  UISETP.GE.AND UP0, UPT, UR15, UR23, UPT ;  /* 0x000000170f00728c */ /* 0x002fe4000bf06270 */
[----:B------:R-:W-:Y:S02]  /*0830*/  UISETP.GE.AND UP1, UPT, UR4, UR23, UPT ;  /* 0x000000170400728c */ /* 0x000fe4000bf26270 */
[----:B0-----:R-:W-:Y:S02]  /*0840*/  ULEA UR18, UR14, UR11, 0x18 ;  /* 0x0000000b0e127291 */ /* 0x001fe4000f8ec0ff */
[----:B------:R-:W-:Y:S02]  /*0850*/  UIADD3 UR11, UPT, UPT, UR15, 0x1, URZ ;  /* 0x000000010f0b7890 */ /* 0x000fe4000fffe0ff */
[----:B------:R-:W-:-:S02]  /*0860*/  ULEA UR22, UR15, UR18, 0x2 ;  /* 0x000000120f167291 */ /* 0x000fc4000f8e10ff */
[----:B------:R-:W-:Y:S02]  /*0870*/  UIADD3 UR14, UPT, UPT, UR4, 0x1, URZ ;  /* 0x00000001040e7890 */ /* 0x000fe4000fffe0ff */
[----:B------:R-:W-:Y:S02]  /*0880*/  USEL UR11, UR11, URZ, !UP0 ;  /* 0x000000ff0b0b7287 */ /* 0x000fe4000c000000 */
[----:B------:R-:W-:Y:S02]  /*0890*/  USEL UR14, UR14, URZ, !UP1 ;  /* 0x000000ff0e0e7287 */ /* 0x000fe4000c800000 */
[----:B------:R-:W-:Y:S01]  /*08a0*/  UISETP.NE.AND UP0, UPT, UR11, UR4, UPT ;  /* 0x000000040b00728c */ /* 0x000fe2000bf05270 */
[----:B------:R0:W-:Y:S03]  /*08b0*/  STS [UR22], R9 ;  /* 0x00000009ff007988 */ /* 0x0001e60008000816 */
[----:B------:R-:W-:-:S03]  /*08c0*/  USEL UR14, UR14, UR4, !UP0 ;  /* 0x000000040e0e7287 */ /* 0x000fc6000c000000 */
[----:B------:R-:W-:Y:S01]  /*08d0*/  UMOV UR4, UR11 ;  /* 0x0000000b00047c82 */ /* 0x000fe20008000000 */
[----:B------:R-:W-:-:S09]  /*08e0*/  UISETP.NE.AND UP0, UPT, UR14, UR11, UPT ;  /* 0x0000000b0e00728c */ /* 0x000fd2000bf05270 */
[----:B0-----:R-:W-:Y:S05]  /*08f0*/  BRA.U !UP0, `(.L_x_10) ;  /* 0x0000000108387547 */ /* 0x001fea000b800000 */
[----:B------:R-:W0:Y:S01]  /*0900*/  LDCU UR15, c[0x0][0x3b0] ;  /* 0x00007600ff0f77ac */ /* 0x000e220008000800 */
[----:B------:R-:W-:Y:S01]  /*0910*/  NOP ;  /* 0x0000000000007918 */ /* 0x000fe20000000000 */
.L_x_11:
[----:B------:R-:W-:-:S09]  /*0920*/  ULEA UR4, UR14, UR18, 0x2 ;  /* 0x000000120e047291 */ /* 0x000fd2000f8e10ff */
[----:B------:R-:W0:Y:S01]  /*0930*/  LDS R0, [UR4] ;  /* 0x00000004ff007984 */ /* 0x000e220008000800 */
[----:B------:R-:W-:Y:S01]  /*0940*/  UMOV UR4, UR14 ;  /* 0x0000000e00047c82 */ /* 0x000fe20008000000 */
[----:B0-----:R-:W-:-:S05]  /*0950*/  VIADD R0, R0, UR15 ;  /* 0x0000000f00007c36 */ /* 0x001fca0008000000 */
[----:B------:R-:W-:-:S13]  /*0960*/  ISETP.GT.AND P0, PT, R0, R9, PT ;  /* 0x000000090000720c */ /* 0x000fda0003f04270 */
[----:B------:R-:W-:Y:S05]  /*0970*/  @P0 BRA `(.L_x_10) ;  /* 0x0000000000180947 */ /* 0x000fea0003800000 */
[----:B------:R-:W-:Y:S02]  /*0980*/  UISETP.GE.AND UP0, UPT, UR14, UR15, UPT ;  /* 0x0000000f0e00728c */ /* 0x000fe4000bf06270 */
[----:B------:R-:W-:-:S04]  /*0990*/  UIADD3 UR14, UPT, UPT, UR14, 0x1, URZ ;  /* 0x000000010e0e7890 */ /* 0x000fc8000fffe0ff */
[----:B------:R-:W-:-:S04]  /*09a0*/  USEL UR14, UR14, URZ, !UP0 ;  /* 0x000000ff0e0e7287 */ /* 0x000fc8000c000000 */
[----:B------:R-:W-:-:S09]  /*09b0*/  UISETP.NE.AND UP0, UPT, UR14, UR11, UPT ;  /* 0x0000000b0e00728c */ /* 0x000fd2000bf05270 */
[----:B------:R-:W-:Y:S05]  /*09c0*/  BRA.U UP0, `(.L_x_11) ;  /* 0xfffffffd00d47547 */ /* 0x000fea000b83ffff */
[----:B------:R-:W-:-:S05]  /*09d0*/  UMOV UR4, UR11 ;  /* 0x0000000b00047c82 */ /* 0x000fca0008000000 */
.L_x_10:
[----:B------:R-:W0:Y:S01]  /*09e0*/  S2UR UR15, SR_CgaCtaId ;  /* 0x00000000000f79c3 */ /* 0x000e220000008800 */
[----:B------:R-:W-:Y:S01]  /*09f0*/  UMOV UR14, 0x400 ;  /* 0x00000400000e7882 */ /* 0x000fe20000000000 */
[----:B------:R-:W1:Y:S06]  /*0a00*/  LDCU UR18, c[0x0][0x3a0] ;  /* 0x00007400ff1277ac */ /* 0x000e6c0008000800 */
[----:B------:R-:W3:Y:S01]  /*0a10*/  LDC.64 R16, c[0x0][0x380] ;  /* 0x0000e000ff107b82 */ /* 0x000ee20000000a00 */
[----:B0-----:R-:W-:-:S04]  /*0a20*/  ULEA UR14, UR15, UR14, 0x18 ;  /* 0x0000000e0f0e7291 */ /* 0x001fc8000f8ec0ff */
[----:B------:R-:W-:-:S09]  /*0a30*/  ULEA UR14, UR4, UR14, 0x2 ;  /* 0x0000000e040e7291 */ /* 0x000fd2000f8e10ff */
[----:B--2---:R-:W0:Y:S02]  /*0a40*/  LDS R15, [UR14] ;  /* 0x0000000eff0f7984 */ /* 0x004e240008000800 */
[----:B------:R-:W0:Y:S02]  /*0a50*/  LDCU UR14, c[0x0][0x3a0] ;  /* 0x00007400ff0e77ac */ /* 0x000e240008000800 */
[----:B0-----:R-:W-:-:S04]  /*0a60*/  IMAD R15, R15, UR14, R2 ;  /* 0x0000000e0f0f7c24 */ /* 0x001fc8000f8e0202 */
[----:B---3--:R-:W-:Y:S02]  /*0a70*/  IMAD.WIDE R16, R15, 0x4, R16 ;  /* 0x000000040f107825 */ /* 0x008fe400078e0210 */
[----:B------:R-:W0:Y:S03]  /*0a80*/  LDC.64 R14, c[0x0][0x388] ;  /* 0x0000e200ff0e7b82 */ /* 0x000e260000000a00 */
[----:B-1----:R2:W5:Y:S02]  /*0a90*/  LDG.E.CONSTANT R19, desc[UR16][R16.64] ;  /* 0x0000001010137981 */ /* 0x002564000c1e9900 */
.L_x_13:
[----:B------:R-:W-:Y:S02]  /*0aa0*/  UISETP.NE.AND UP0, UPT, UR5, UR8, UPT ;  /* 0x000000080500728c */ /* 0x000fe4000bf05270 */
[----:B------:R-:W-:-:S07]  /*0ab0*/  UMOV UR15, UR8 ;  /* 0x00000008000f7c82 */ /* 0x000fce0008000000 */
[----:B------:R-:W-:Y:S05]  /*0ac0*/  BRA.U !UP0, `(.L_x_12) ;  /* 0x0000000108287547 */ /* 0x000fea000b800000 */
[----:B------:R-:W-:Y:S02]  /*0ad0*/  UISETP.NE.AND UP0, UPT, UR8, URZ, UPT ;  /* 0x000000ff0800728c */ /* 0x000fe4000bf05270 */
[----:B------:R-:W-:-:S11]  /*0ae0*/  UIADD3 UR8, UPT, UPT, UR8, -0x1, URZ ;  /* 0xffffffff08087890 */ /* 0x000fd6000fffe0ff */
[----:B------:R-:W1:Y:S02]  /*0af0*/  @!UP0 LDCU UR8, c[0x0][0x3b0] ;  /* 0x00007600ff0887ac */ /* 0x000e640008000800 */
[----:B-1----:R-:W-:-:S09]  /*0b00*/  ULEA UR14, UR8, UR12, 0x2 ;  /* 0x0000000c080e7291 */ /* 0x002fd2000f8e10ff */
[----:B--2---:R-:W1:Y:S02]  /*0b10*/  LDS R17, [UR14] ;  /* 0x0000000eff117984 */ /* 0x004e640008000800 */
[----:B-1----:R-:W-:-:S04]  /*0b20*/  IMAD R17, R17, UR18, R2 ;  /* 0x0000001211117c24 */ /* 0x002fc8000f8e0202 */
[----:B0-----:R-:W-:-:S06]  /*0b30*/  IMAD.WIDE R16, R17, 0x4, R14 ;  /* 0x0000000411107825 */ /* 0x001fcc00078e020e */
[----:B------:R-:W2:Y:S02]  /*0b40*/  LDG.E.CONSTANT R16, desc[UR16][R16.64] ;  /* 0x0000001010107981 */ /* 0x000ea4000c1e9900 */
[----:B--2---:R-:W-:-:S13]  /*0b50*/  FSETP.GE.AND P0, PT, R16, R13, PT ;  /* 0x0000000d1000720b */ /* 0x004fda0003f06000 */
[----:B------:R-:W-:Y:S05]  /*0b60*/  @P0 BRA `(.L_x_13) ;  /* 0xfffffffc00cc0947 */ /* 0x000fea000383ffff */
.L_x_12:
[----:B------:R-:W1:Y:S01]  /*0b70*/  LDCU UR18, c[0x0][0x3b0] ;  /* 0x00007600ff1277ac */ /* 0x000e620008000800 */
[----:B------:R-:W-:Y:S02]  /*0b80*/  ULEA UR22, UR15, UR12, 0x2 ;  /* 0x0000000c0f167291 */ /* 0x000fe4000f8e10ff */
[----:B------:R-:W-:Y:S02]  /*0b90*/  UIADD3 UR8, UPT, UPT, UR15, 0x1, URZ ;  /* 0x000000010f087890 */ /* 0x000fe4000fffe0ff */
[----:B------:R-:W-:-:S05]  /*0ba0*/  UIADD3 UR14, UPT, UPT, UR5, 0x1, URZ ;  /* 0x00000001050e7890 */ /* 0x000fca000fffe0ff */
[----:B------:R3:W-:Y:S01]  /*0bb0*/  STS [UR22], R9 ;  /* 0x00000009ff007988 */ /* 0x0007e20008000816 */
[----:B-1----:R-:W-:Y:S02]  /*0bc0*/  UISETP.GE.AND UP0, UPT, UR15, UR18, UPT ;  /* 0x000000120f00728c */ /* 0x002fe4000bf06270 */
[----:B------:R-:W-:Y:S02]  /*0bd0*/  UISETP.GE.AND UP1, UPT, UR5, UR18, UPT ;  /* 0x000000120500728c */ /* 0x000fe4000bf26270 */
[----:B------:R-:W-:Y:S02]  /*0be0*/  USEL UR8, UR8, URZ, !UP0 ;  /* 0x000000ff08087287 */ /* 0x000fe4000c000000 */
[----:B------:R-:W-:Y:S02]  /*0bf0*/  USEL UR14, UR14, URZ, !UP1 ;  /* 0x000000ff0e0e7287 */ /* 0x000fe4000c800000 */
[----:B------:R-:W-:-:S04]  /*0c00*/  UISETP.NE.AND UP0, UPT, UR8, UR5, UPT ;  /* 0x000000050800728c */ /* 0x000fc8000bf05270 */
[----:B------:R-:W-:-:S03]  /*0c10*/  USEL UR14, UR14, UR5, !UP0 ;  /* 0x000000050e0e7287 */ /* 0x000fc6000c000000 */
[----:B------:R-:W-:Y:S01]  /*0c20*/  UMOV UR5, UR8 ;  /* 0x0000000800057c82 */ /* 0x000fe20008000000 */
[----:B------:R-:W-:-:S09]  /*0c30*/  UISETP.NE.AND UP0, UPT, UR14, UR8, UPT ;  /* 0x000000080e00728c */ /* 0x000fd2000bf05270 */
[----:B---3--:R-:W-:Y:S05]  /*0c40*/  BRA.U !UP0, `(.L_x_14) ;  /* 0x0000000108387547 */ /* 0x008fea000b800000 */
[----:B------:R-:W1:Y:S01]  /*0c50*/  LDCU UR18, c[0x0][0x3b0] ;  /* 0x00007600ff1277ac */ /* 0x000e620008000800 */
[----:B------:R-:W-:Y:S01]  /*0c60*/  NOP ;  /* 0x0000000000007918 */ /* 0x000fe20000000000 */
.L_x_15:
[----:B------:R-:W-:-:S09]  /*0c70*/  ULEA UR5, UR14, UR12, 0x2 ;  /* 0x0000000c0e057291 */ /* 0x000fd2000f8e10ff */
[----:B------:R-:W1:Y:S01]  /*0c80*/  LDS R0, [UR5] ;  /* 0x00000005ff007984 */ /* 0x000e620008000800 */
[----:B------:R-:W-:Y:S01]  /*0c90*/  UMOV UR5, UR14 ;  /* 0x0000000e00057c82 */ /* 0x000fe20008000000 */
[----:B-1----:R-:W-:-:S05]  /*0ca0*/  VIADD R0, R0, UR18 ;  /* 0x0000001200007c36 */ /* 0x002fca0008000000 */
        /* <DEDUP_REMOVED lines=8> */
.L_x_14:
[----:B------:R-:W-:Y:S01]  /*0d30*/  ULEA UR14, UR5, UR12, 0x2 ;  /* 0x0000000c050e7291 */ /* 0x000fe2000f8e10ff */
[----:B0-----:R-:W0:Y:S01]  /*0d40*/  LDC.64 R14, c[0x0][0x388] ;  /* 0x0000e200ff0e7b82 */ /* 0x001e220000000a00 */
[----:B------:R-:W-:-:S04]  /*0d50*/  IADD3 R0, PT, PT, R4, UR18, R7 ;  /* 0x0000001204007c10 */ /* 0x000fc8000fffe007 */
[----:B------:R-:W-:-:S03]  /*0d60*/  ISETP.GE.AND P0, PT, R9, R0, PT ;  /* 0x000000000900720c */ /* 0x000fc60003f06270 */
[----:B------:R-:W1:Y:S02]  /*0d70*/  LDS R13, [UR14] ;  /* 0x0000000eff0d7984 */ /* 0x000e640008000800 */
[----:B------:R-:W1:Y:S02]  /*0d80*/  LDCU UR14, c[0x0][0x3a0] ;  /* 0x00007400ff0e77ac */ /* 0x000e640008000800 */
[----:B-1----:R-:W-:-:S04]  /*0d90*/  IMAD R13, R13, UR14, R2 ;  /* 0x0000000e0d0d7c24 */ /* 0x002fc8000f8e0202 */
[----:B0-----:R-:W-:Y:S02]  /*0da0*/  IMAD.WIDE R14, R13, 0x4, R14 ;  /* 0x000000040d0e7825 */ /* 0x001fe400078e020e */
[----:B------:R-:W-:Y:S05]  /*0db0*/  @!P0 BRA `(.L_x_16) ;  /* 0x0000000400708947 */ /* 0x000fea0003800000 */
[----:B------:R-:W2:Y:S01]  /*0dc0*/  LDG.E.CONSTANT R15, desc[UR16][R14.64] ;  /* 0x000000100e0f7981 */ /* 0x000ea2000c1e9900 */
[----:B------:R-:W0:Y:S02]  /*0dd0*/  LDCU UR14, c[0x0][0x3ac] ;  /* 0x00007580ff0e77ac */ /* 0x000e240008000800 */
[C---:B0----5:R-:W-:Y:S01]  /*0de0*/  FFMA R19, R6.reuse, -UR14, R19 ;  /* 0x8000000e06137c23 */ /* 0x061fe20008000013 */
[----:B--2---:R-:W-:-:S07]  /*0df0*/  FFMA R17, R6, UR14, R15 ;  /* 0x0000000e06117c23 */ /* 0x004fce000800000f */
.L_x_18:
        /* <DEDUP_REMOVED lines=8> */
[----:B0-----:R-:W-:-:S13]  /*0e80*/  FSETP.GTU.AND P0, PT, R0, R19, PT ;  /* 0x000000130000720b */ /* 0x001fda0003f0c000 */
[----:B------:R-:W-:Y:S05]  /*0e90*/  @!P0 BRA `(.L_x_18) ;  /* 0xfffffffc00d88947 */ /* 0x000fea000383ffff */
.L_x_17:
[----:B------:R-:W0:Y:S01]  /*0ea0*/  LDCU UR18, c[0x0][0x3b0] ;  /* 0x00007600ff1277ac */ /* 0x000e220008000800 */
[----:B------:R-:W-:Y:S02]  /*0eb0*/  UIADD3 UR9, UPT, UPT, UR14, 0x1, URZ ;  /* 0x000000010e097890 */ /* 0x000fe4000fffe0ff */
[----:B------:R-:W-:-:S09]  /*0ec0*/  ULEA UR15, UR14, UR19, 0x2 ;  /* 0x000000130e0f7291 */ /* 0x000fd2000f8e10ff */
[----:B------:R1:W-:Y:S01]  /*0ed0*/  STS [UR15], R9 ;  /* 0x00000009ff007988 */ /* 0x0003e2000800080f */
[----:B0-----:R-:W-:Y:S02]  /*0ee0*/  UISETP.GE.AND UP0, UPT, UR14, UR18, UPT ;  /* 0x000000120e00728c */ /* 0x001fe4000bf06270 */
[----:B------:R-:W-:Y:S02]  /*0ef0*/  ULEA UR14, UR14, UR21, 0x2 ;  /* 0x000000150e0e7291 */ /* 0x000fe4000f8e10ff */
[----:B------:R-:W-:Y:S02]  /*0f00*/  USEL UR9, UR9, URZ, !UP0 ;  /* 0x000000ff09097287 */ /* 0x000fe4000c000000 */
[----:B------:R-:W-:Y:S02]  /*0f10*/  UISETP.GE.AND UP1, UPT, UR6, UR18, UPT ;  /* 0x000000120600728c */ /* 0x000fe4000bf26270 */
[----:B------:R-:W-:-:S03]  /*0f20*/  UISETP.NE.AND UP0, UPT, UR9, UR6, UPT ;  /* 0x000000060900728c */ /* 0x000fc6000bf05270 */
[----:B------:R1:W-:Y:S01]  /*0f30*/  STS [UR14], R19 ;  /* 0x00000013ff007988 */ /* 0x0003e2000800080e */
[----:B------:R-:W-:-:S07]  /*0f40*/  UIADD3 UR14, UPT, UPT, UR6, 0x1, URZ ;  /* 0x00000001060e7890 */ /* 0x000fce000fffe0ff */
[----:B------:R-:W-:-:S04]  /*0f50*/  @!UP0 USEL UR6, UR14, URZ, !UP1 ;  /* 0x000000ff0e068287 */ /* 0x000fc8000c800000 */
[----:B------:R-:W-:-:S03]  /*0f60*/  UISETP.NE.AND UP0, UPT, UR6, UR9, UPT ;  /* 0x000000090600728c */ /* 0x000fc6000bf05270 */
[----:B------:R-:W-:Y:S01]  /*0f70*/  UMOV UR14, UR6 ;  /* 0x00000006000e7c82 */ /* 0x000fe20008000000 */
[----:B------:R-:W-:-:S05]  /*0f80*/  UMOV UR6, UR9 ;  /* 0x0000000900067c82 */ /* 0x000fca0008000000 */
[----:B-1----:R-:W-:Y:S05]  /*0f90*/  BRA.U !UP0, `(.L_x_19) ;  /* 0x0000000108347547 */ /* 0x002fea000b800000 */
[----:B------:R-:W0:Y:S01]  /*0fa0*/  LDCU UR15, c[0x0][0x3b0] ;  /* 0x00007600ff0f77ac */ /* 0x000e220008000800 */
[----:B------:R-:W-:-:S05]  /*0fb0*/  UMOV UR6, UR14 ;  /* 0x0000000e00067c82 */ /* 0x000fca0008000000 */
.L_x_20:
[----:B------:R-:W-:-:S09]  /*0fc0*/  ULEA UR14, UR6, UR19, 0x2 ;  /* 0x00000013060e7291 */ /* 0x000fd2000f8e10ff */
[----:B------:R-:W0:Y:S02]  /*0fd0*/  LDS R0, [UR14] ;  /* 0x0000000eff007984 */ /* 0x000e240008000800 */
        /* <DEDUP_REMOVED lines=9> */
.L_x_19:
[----:B------:R-:W-:Y:S01]  /*1070*/  ULEA UR14, UR6, UR21, 0x2 ;  /* 0x00000015060e7291 */ /* 0x000fe2000f8e10ff */
[----:B------:R-:W0:Y:S08]  /*1080*/  LDC.64 R14, c[0x0][0x3b8] ;  /* 0x0000ee00ff0e7b82 */ /* 0x000e300000000a00 */
[----:B------:R-:W1:Y:S01]  /*1090*/  LDS R13, [UR14] ;  /* 0x0000000eff0d7984 */ /* 0x000e620008000800 */
[----:B0-----:R-:W-:-:S05]  /*10a0*/  IMAD.WIDE R14, R5, 0x4, R14 ;  /* 0x00000004050e7825 */ /* 0x001fca00078e020e */
[----:B-1----:R0:W-:Y:S02]  /*10b0*/  STG.E desc[UR16][R14.64], R13 ;  /* 0x0000000d0e007986 */ /* 0x0021e4000c101910 */
.L_x_22:
[----:B------:R-:W-:Y:S02]  /*10c0*/  UISETP.NE.AND UP0, UPT, UR7, UR10, UPT ;  /* 0x0000000a0700728c */ /* 0x000fe4000bf05270 */
[----:B------:R-:W-:-:S07]  /*10d0*/  UMOV UR14, UR10 ;  /* 0x0000000a000e7c82 */ /* 0x000fce0008000000 */
[----:B------:R-:W-:Y:S05]  /*10e0*/  BRA.U !UP0, `(.L_x_21) ;  /* 0x00000001081c7547 */ /* 0x000fea000b800000 */
[----:B------:R-:W-:Y:S02]  /*10f0*/  UISETP.NE.AND UP0, UPT, UR10, URZ, UPT ;  /* 0x000000ff0a00728c */ /* 0x000fe4000bf05270 */
[----:B------:R-:W-:-:S11]  /*1100*/  UIADD3 UR10, UPT, UPT, UR10, -0x1, URZ ;  /* 0xffffffff0a0a7890 */ /* 0x000fd6000fffe0ff */
[----:B------:R-:W1:Y:S02]  /*1110*/  @!UP0 LDCU UR10, c[0x0][0x3b0] ;  /* 0x00007600ff0a87ac */ /* 0x000e640008000800 */
[----:B-1----:R-:W-:-:S09]  /*1120*/  ULEA UR15, UR10, UR13, 0x2 ;  /* 0x0000000d0a0f7291 */ /* 0x002fd2000f8e10ff */
[----:B------:R-:W1:Y:S02]  /*1130*/  LDS R0, [UR15] ;  /* 0x0000000fff007984 */ /* 0x000e640008000800 */
[----:B-1----:R-:W-:-:S13]  /*1140*/  FSETP.GE.AND P0, PT, R0, R17, PT ;  /* 0x000000110000720b */ /* 0x002fda0003f06000 */
[----:B------:R-:W-:Y:S05]  /*1150*/  @P0 BRA `(.L_x_22) ;  /* 0xfffffffc00d80947 */ /* 0x000fea000383ffff */
.L_x_21:
[----:B------:R-:W1:Y:S01]  /*1160*/  LDCU UR18, c[0x0][0x3b0] ;  /* 0x00007600ff1277ac */ /* 0x000e620008000800 */
[----:B------:R-:W-:Y:S02]  /*1170*/  UIADD3 UR10, UPT, UPT, UR14, 0x1, URZ ;  /* 0x000000010e0a7890 */ /* 0x000fe4000fffe0ff */
[----:B------:R-:W-:-:S09]  /*1180*/  ULEA UR15, UR14, UR20, 0x2 ;  /* 0x000000140e0f7291 */ /* 0x000fd2000f8e10ff */
[----:B------:R2:W-:Y:S01]  /*1190*/  STS [UR15], R9 ;  /* 0x00000009ff007988 */ /* 0x0005e2000800080f */
[----:B-1----:R-:W-:Y:S02]  /*11a0*/  UISETP.GE.AND UP0, UPT, UR14, UR18, UPT ;  /* 0x000000120e00728c */ /* 0x002fe4000bf06270 */
        /* <DEDUP_REMOVED lines=10> */
[----:B--2---:R-:W-:Y:S05]  /*1250*/  BRA.U !UP0, `(.L_x_23) ;  /* 0x0000000108347547 */ /* 0x004fea000b800000 */
[----:B------:R-:W1:Y:S01]  /*1260*/  LDCU UR15, c[0x0][0x3b0] ;  /* 0x00007600ff0f77ac */ /* 0x000e620008000800 */
[----:B------:R-:W-:-:S05]  /*1270*/  UMOV UR7, UR14 ;  /* 0x0000000e00077c82 */ /* 0x000fca0008000000 */
.L_x_24:
[----:B------:R-:W-:-:S09]  /*1280*/  ULEA UR14, UR7, UR20, 0x2 ;  /* 0x00000014070e7291 */ /* 0x000fd2000f8e10ff */
[----:B------:R-:W1:Y:S02]  /*1290*/  LDS R0, [UR14] ;  /* 0x0000000eff007984 */ /* 0x000e640008000800 */
        /* <DEDUP_REMOVED lines=9> */
.L_x_23:
[----:B------:R-:W-:Y:S01]  /*1330*/  ULEA UR14, UR7, UR13, 0x2 ;  /* 0x0000000d070e7291 */ /* 0x000fe2000f8e10ff */
[----:B0-----:R-:W0:Y:S08]  /*1340*/  LDC.64 R14, c[0x0][0x3c0] ;  /* 0x0000f000ff0e7b82 */ /* 0x001e300000000a00 */
[----:B------:R-:W1:Y:S01]  /*1350*/  LDS R13, [UR14] ;  /* 0x0000000eff0d7984 */ /* 0x000e620008000800 */
[----:B0-----:R-:W-:-:S05]  /*1360*/  IMAD.WIDE R14, R5, 0x4, R14 ;  /* 0x00000004050e7825 */ /* 0x001fca00078e020e */
[----:B-1----:R0:W-:Y:S02]  /*1370*/  STG.E desc[UR16][R14.64], R13 ;  /* 0x0000000d0e007986 */ /* 0x0021e4000c101910 */
.L_x_16:
[----:B------:R-:W1:Y:S01]  /*1380*/  LDCU UR14, c[0x0][0x3a4] ;  /* 0x00007480ff0e77ac */ /* 0x000e620008000800 */
[----:B------:R-:W-:Y:S02]  /*1390*/  VIADD R9, R9, 0x1 ;  /* 0x0000000109097836 */ /* 0x000fe40000000000 */
[----:B-----5:R-:W-:-:S03]  /*13a0*/  IMAD.MOV.U32 R0, RZ, RZ, R12 ;  /* 0x000000ffff007224 */ /* 0x020fc600078e000c */
[----:B-1----:R-:W-:-:S13]  /*13b0*/  ISETP.NE.AND P0, PT, R9, UR14, PT ;  /* 0x0000000e09007c0c */ /* 0x002fda000bf05270 */
[----:B------:R-:W-:Y:S05]  /*13c0*/  @P0 BRA `(.L_x_25) ;  /* 0xfffffff000280947 */ /* 0x000fea000383ffff */
[----:B------:R-:W-:Y:S05]  /*13d0*/  EXIT ;  /* 0x000000000000794d */ /* 0x000fea0003800000 */
        .weak           $__internal_0_$__cuda_sm20_rcp_rn_f32_slowpath
        .type           $__internal_0_$__cuda_sm20_rcp_rn_f32_slowpath,@function
        .size           $__internal_0_$__cuda_sm20_rcp_rn_f32_slowpath,($__internal_1_$__cuda_sm3x_div_rn_noftz_f32_slowpath - $__internal_0_$__cuda_sm20_rcp_rn_f32_slowpath)
$__internal_0_$__cuda_sm20_rcp_rn_f32_slowpath:
[----:B------:R-:W-:-:S05]  /*13e0*/  IMAD.SHL.U32 R0, R3, 0x2, RZ ;  /* 0x0000000203007824 */ /* 0x000fca00078e00ff */
[----:B------:R-:W-:Y:S01]  /*13f0*/  SHF.R.U32.HI R5, RZ, 0x18, R0 ;  /* 0x00000018ff057819 */ /* 0x000fe20000011600 */
[----:B------:R-:W-:-:S03]  /*1400*/  IMAD.MOV.U32 R0, RZ, RZ, R3 ;  /* 0x000000ffff007224 */ /* 0x000fc600078e0003 */
[----:B------:R-:W-:-:S13]  /*1410*/  ISETP.NE.U32.AND P0, PT, R5, RZ, PT ;  /* 0x000000ff0500720c */ /* 0x000fda0003f05070 */
[----:B------:R-:W-:Y:S05]  /*1420*/  @P0 BRA `(.L_x_26) ;  /* 0x00000000002c0947 */ /* 0x000fea0003800000 */
[----:B------:R-:W-:-:S05]  /*1430*/  IMAD.SHL.U32 R5, R0, 0x2, RZ ;  /* 0x0000000200057824 */ /* 0x000fca00078e00ff */
[----:B------:R-:W-:-:S13]  /*1440*/  ISETP.NE.AND P0, PT, R5, RZ, PT ;  /* 0x000000ff0500720c */ /* 0x000fda0003f05270 */
[----:B------:R2:W3:Y:S01]  /*1450*/  @!P0 MUFU.RCP R5, R0 ;  /* 0x0000000000058308 */ /* 0x0004e20000001000 */
[----:B------:R-:W-:Y:S05]  /*1460*/  @!P0 BRA `(.L_x_27) ;  /* 0x0000000000a48947 */ /* 0x000fea0003800000 */
[----:B------:R-:W-:-:S04]  /*1470*/  FFMA R7, R0, 1.84467440737095516160e+19, RZ ;  /* 0x5f80000000077823 */ /* 0x000fc800000000ff */
[----:B--2---:R-:W3:Y:S02]  /*1480*/  MUFU.RCP R0, R7 ;  /* 0x0000000700007308 */ /* 0x004ee40000001000 */
[----:B---3--:R-:W-:-:S04]  /*1490*/  FFMA R5, R7, R0, -1 ;  /* 0xbf80000007057423 */ /* 0x008fc80000000000 */
[----:B------:R-:W-:-:S04]  /*14a0*/  FADD.FTZ R5, -R5, -RZ ;  /* 0x800000ff05057221 */ /* 0x000fc80000010100 */
[----:B------:R-:W-:-:S04]  /*14b0*/  FFMA R0, R0, R5, R0 ;  /* 0x0000000500007223 */ /* 0x000fc80000000000 */
[----:B------:R-:W-:Y:S01]  /*14c0*/  FFMA R5, R0, 1.84467440737095516160e+19, RZ ;  /* 0x5f80000000057823 */ /* 0x000fe200000000ff */
[----:B------:R-:W-:Y:S06]  /*14d0*/  BRA `(.L_x_27) ;  /* 0x0000000000887947 */ /* 0x000fec0003800000 */
.L_x_26:
[----:B------:R-:W-:-:S04]  /*14e0*/  IADD3 R7, PT, PT, R5, -0xfd, RZ ;  /* 0xffffff0305077810 */ /* 0x000fc80007ffe0ff */
[----:B------:R-:W-:-:S13]  /*14f0*/  ISETP.GT.U32.AND P0, PT, R7, 0x1, PT ;  /* 0x000000010700780c */ /* 0x000fda0003f04070 */
[----:B------:R-:W-:Y:S05]  /*1500*/  @P0 BRA `(.L_x_28) ;  /* 0x0000000000780947 */ /* 0x000fea0003800000 */
[----:B------:R-:W-:Y:S01]  /*1510*/  LOP3.LUT R8, R0, 0x7fffff, RZ, 0xc0, !PT ;  /* 0x007fffff00087812 */ /* 0x000fe200078ec0ff */
[----:B------:R-:W-:Y:S02]  /*1520*/  IMAD.MOV.U32 R12, RZ, RZ, 0x3 ;  /* 0x00000003ff0c7424 */ /* 0x000fe400078e00ff */
[----:B------:R-:W-:Y:S01]  /*1530*/  VIADD R5, R5, 0xffffff04 ;  /* 0xffffff0405057836 */ /* 0x000fe20000000000 */
[----:B------:R-:W-:Y:S02]  /*1540*/  LOP3.LUT R8, R8, 0x3f800000, RZ, 0xfc, !PT ;  /* 0x3f80000008087812 */ /* 0x000fe400078efcff */
[----:B------:R-:W-:Y:S02]  /*1550*/  SHF.L.U32 R13, R12, R7, RZ ;  /* 0x000000070c0d7219 */ /* 0x000fe400000006ff */
[----:B------:R-:W0:Y:S02]  /*1560*/  MUFU.RCP R9, R8 ;  /* 0x0000000800097308 */ /* 0x000e240000001000 */
[----:B0-----:R-:W-:-:S04]  /*1570*/  FFMA R10, R8, R9, -1 ;  /* 0xbf800000080a7423 */ /* 0x001fc80000000009 */
[----:B------:R-:W-:-:S04]  /*1580*/  FADD.FTZ R10, -R10, -RZ ;  /* 0x800000ff0a0a7221 */ /* 0x000fc80000010100 */
[CCC-:B------:R-:W-:Y:S01]  /*1590*/  FFMA.RM R11, R9.reuse, R10.reuse, R9.reuse ;  /* 0x0000000a090b7223 */ /* 0x1c0fe20000004009 */
[----:B------:R-:W-:-:S04]  /*15a0*/  FFMA.RP R10, R9, R10, R9 ;  /* 0x0000000a090a7223 */ /* 0x000fc80000008009 */
[C---:B------:R-:W-:Y:S02]  /*15b0*/  LOP3.LUT R9, R11.reuse, 0x7fffff, RZ, 0xc0, !PT ;  /* 0x007fffff0b097812 */ /* 0x040fe400078ec0ff */
[----:B------:R-:W-:Y:S02]  /*15c0*/  FSETP.NEU.FTZ.AND P0, PT, R11, R10, PT ;  /* 0x0000000a0b00720b */ /* 0x000fe40003f1d000 */
[----:B------:R-:W-:Y:S02]  /*15d0*/  LOP3.LUT R10, R9, 0x800000, RZ, 0xfc, !PT ;  /* 0x00800000090a7812 */ /* 0x000fe400078efcff */
[----:B------:R-:W-:Y:S02]  /*15e0*/  SEL R9, RZ, 0xffffffff, !P0 ;  /* 0xffffffffff097807 */ /* 0x000fe40004000000 */
[----:B------:R-:W-:Y:S02]  /*15f0*/  LOP3.LUT R8, R13, R10, RZ, 0xc0, !PT ;  /* 0x0000000a0d087212 */ /* 0x000fe400078ec0ff */
[----:B------:R-:W-:Y:S01]  /*1600*/  SHF.R.U32.HI R5, RZ, R5, R10 ;  /* 0x00000005ff057219 */ /* 0x000fe2000001160a */
[----:B------:R-:W-:Y:S01]  /*1610*/  IMAD.MOV R9, RZ, RZ, -R9 ;  /* 0x000000ffff097224 */ /* 0x000fe200078e0a09 */
[----:B------:R-:W-:-:S04]  /*1620*/  SHF.R.U32.HI R8, RZ, R7, R8 ;  /* 0x00000007ff087219 */ /* 0x000fc80000011608 */
[----:B------:R-:W-:Y:S02]  /*1630*/  LOP3.LUT P1, RZ, R9, R7, R10, 0xf8, !PT ;  /* 0x0000000709ff7212 */ /* 0x000fe4000782f80a */
[C---:B------:R-:W-:Y:S02]  /*1640*/  LOP3.LUT P0, RZ, R8.reuse, 0x1, RZ, 0xc0, !PT ;  /* 0x0000000108ff7812 */ /* 0x040fe4000780c0ff */
[----:B------:R-:W-:-:S04]  /*1650*/  LOP3.LUT P2, RZ, R8, 0x2, RZ, 0xc0, !PT ;  /* 0x0000000208ff7812 */ /* 0x000fc8000784c0ff */
[----:B------:R-:W-:Y:S02]  /*1660*/  PLOP3.LUT P0, PT, P0, P1, P2, 0xe0, 0x0 ;  /* 0x000000000000781c */ /* 0x000fe40000703c20 */
[----:B------:R-:W-:Y:S02]  /*1670*/  LOP3.LUT P1, RZ, R0, 0x7fffff, RZ, 0xc0, !PT ;  /* 0x007fffff00ff7812 */ /* 0x000fe4000782c0ff */
[----:B------:R-:W-:-:S05]  /*1680*/  SEL R7, RZ, 0x1, !P0 ;  /* 0x00000001ff077807 */ /* 0x000fca0004000000 */
[----:B------:R-:W-:-:S05]  /*1690*/  IMAD.MOV R7, RZ, RZ, -R7 ;  /* 0x000000ffff077224 */ /* 0x000fca00078e0a07 */
[----:B------:R-:W-:-:S13]  /*16a0*/  ISETP.GE.AND P0, PT, R7, RZ, PT ;  /* 0x000000ff0700720c */ /* 0x000fda0003f06270 */
[----:B------:R-:W-:-:S04]  /*16b0*/  @!P0 VIADD R5, R5, 0x1 ;  /* 0x0000000105058836 */ /* 0x000fc80000000000 */
[----:B------:R-:W-:-:S05]  /*16c0*/  @!P1 IMAD.SHL.U32 R5, R5, 0x2, RZ ;  /* 0x0000000205059824 */ /* 0x000fca00078e00ff */
[----:B------:R-:W-:Y:S01]  /*16d0*/  LOP3.LUT R5, R5, 0x80000000, R0, 0xf8, !PT ;  /* 0x8000000005057812 */ /* 0x000fe200078ef800 */
[----:B------:R-:W-:Y:S06]  /*16e0*/  BRA `(.L_x_27) ;  /* 0x0000000000047947 */ /* 0x000fec0003800000 */
.L_x_28:
[----:B------:R0:W1:Y:S02]  /*16f0*/  MUFU.RCP R5, R0 ;  /* 0x0000000000057308 */ /* 0x0000640000001000 */
.L_x_27:
[----:B------:R-:W-:-:S04]  /*1700*/  IMAD.MOV.U32 R7, RZ, RZ, 0x0 ;  /* 0x00000000ff077424 */ /* 0x000fc800078e00ff */
[----:B0123--:R-:W-:Y:S05]  /*1710*/  RET.REL.NODEC R6 `(cksp_many_series_one_param_f32) ;  /* 0xffffffe806387950 */ /* 0x00ffea0003c3ffff */
        .weak           $__internal_1_$__cuda_sm3x_div_rn_noftz_f32_slowpath
        .type           $__internal_1_$__cuda_sm3x_div_rn_noftz_f32_slowpath,@function
        .size           $__internal_1_$__cuda_sm3x_div_rn_noftz_f32_slowpath,(.L_x_77 - $__internal_1_$__cuda_sm3x_div_rn_noftz_f32_slowpath)
$__internal_1_$__cuda_sm3x_div_rn_noftz_f32_slowpath:
[--C-:B------:R-:W-:Y:S01]  /*1720*/  SHF.R.U32.HI R15, RZ, 0x17, R3.reuse ;  /* 0x00000017ff0f7819 */ /* 0x100fe20000011603 */
[--C-:B------:R-:W-:Y:S01]  /*1730*/  IMAD.MOV.U32 R17, RZ, RZ, R0.reuse ;  /* 0x000000ffff117224 */ /* 0x100fe200078e0000 */
[----:B------:R-:W-:Y:S01]  /*1740*/  SHF.R.U32.HI R16, RZ, 0x17, R0 ;  /* 0x00000017ff107819 */ /* 0x000fe20000011600 */
[----:B------:R-:W-:Y:S01]  /*1750*/  IMAD.MOV.U32 R18, RZ, RZ, R3 ;  /* 0x000000ffff127224 */ /* 0x000fe200078e0003 */
[----:B------:R-:W-:Y:S02]  /*1760*/  LOP3.LUT R15, R15, 0xff, RZ, 0xc0, !PT ;  /* 0x000000ff0f0f7812 */ /* 0x000fe400078ec0ff */
[----:B------:R-:W-:-:S03]  /*1770*/  LOP3.LUT R20, R16, 0xff, RZ, 0xc0, !PT ;  /* 0x000000ff10147812 */ /* 0x000fc600078ec0ff */
[----:B------:R-:W-:Y:S01]  /*1780*/  VIADD R19, R15, 0xffffffff ;  /* 0xffffffff0f137836 */ /* 0x000fe20000000000 */
[----:B------:R-:W-:-:S04]  /*1790*/  IADD3 R21, PT, PT, R20, -0x1, RZ ;  /* 0xffffffff14157810 */ /* 0x000fc80007ffe0ff */
[----:B------:R-:W-:-:S04]  /*17a0*/  ISETP.GT.U32.AND P0, PT, R19, 0xfd, PT ;  /* 0x000000fd1300780c */ /* 0x000fc80003f04070 */
[----:B------:R-:W-:-:S13]  /*17b0*/  ISETP.GT.U32.OR P0, PT, R21, 0xfd, P0 ;  /* 0x000000fd1500780c */ /* 0x000fda0000704470 */
[----:B------:R-:W-:Y:S01]  /*17c0*/  @!P0 IMAD.MOV.U32 R16, RZ, RZ, RZ ;  /* 0x000000ffff108224 */ /* 0x000fe200078e00ff */
[----:B------:R-:W-:Y:S06]  /*17d0*/  @!P0 BRA `(.L_x_29) ;  /* 0x00000000005c8947 */ /* 0x000fec0003800000 */
[----:B------:R-:W-:Y:S02]  /*17e0*/  FSETP.GTU.FTZ.AND P1, PT, |R3|, +INF , PT ;  /* 0x7f8000000300780b */ /* 0x000fe40003f3c200 */
[----:B------:R-:W-:-:S04]  /*17f0*/  FSETP.GTU.FTZ.AND P0, PT, |R0|, +INF , PT ;  /* 0x7f8000000000780b */ /* 0x000fc80003f1c200 */
[----:B------:R-:W-:-:S13]  /*1800*/  PLOP3.LUT P0, PT, P0, P1, PT, 0xf8, 0x8f ;  /* 0x00000000008f781c */ /* 0x000fda0000703f70 */
[----:B------:R-:W-:Y:S05]  /*1810*/  @P0 BRA `(.L_x_30) ;  /* 0x0000000400440947 */ /* 0x000fea0003800000 */
[----:B------:R-:W-:-:S13]  /*1820*/  LOP3.LUT P0, RZ, R18, 0x7fffffff, R17, 0xc8, !PT ;  /* 0x7fffffff12ff7812 */ /* 0x000fda000780c811 */
[----:B------:R-:W-:Y:S05]  /*1830*/  @!P0 BRA `(.L_x_31) ;  /* 0x0000000400348947 */ /* 0x000fea0003800000 */
[C---:B------:R-:W-:Y:S02]  /*1840*/  FSETP.NEU.FTZ.AND P3, PT, |R0|.reuse, +INF , PT ;  /* 0x7f8000000000780b */ /* 0x040fe40003f7d200 */
[----:B------:R-:W-:Y:S02]  /*1850*/  FSETP.NEU.FTZ.AND P1, PT, |R3|, +INF , PT ;  /* 0x7f8000000300780b */ /* 0x000fe40003f3d200 */
[----:B------:R-:W-:-:S11]  /*1860*/  FSETP.NEU.FTZ.AND P0, PT, |R0|, +INF , PT ;  /* 0x7f8000000000780b */ /* 0x000fd60003f1d200 */
[----:B------:R-:W-:Y:S05]  /*1870*/  @!P1 BRA !P3, `(.L_x_31) ;  /* 0x0000000400249947 */ /* 0x000fea0005800000 */
[----:B------:R-:W-:-:S04]  /*1880*/  LOP3.LUT P3, RZ, R17, 0x7fffffff, RZ, 0xc0, !PT ;  /* 0x7fffffff11ff7812 */ /* 0x000fc8000786c0ff */
[----:B------:R-:W-:-:S13]  /*1890*/  PLOP3.LUT P1, PT, P1, P3, PT, 0x2f, 0xf2 ;  /* 0x0000000000f2781c */ /* 0x000fda0000f26577 */
[----:B------:R-:W-:Y:S05]  /*18a0*/  @P1 BRA `(.L_x_32) ;  /* 0x0000000400101947 */ /* 0x000fea0003800000 */
[----:B------:R-:W-:-:S04]  /*18b0*/  LOP3.LUT P1, RZ, R18, 0x7fffffff, RZ, 0xc0, !PT ;  /* 0x7fffffff12ff7812 */ /* 0x000fc8000782c0ff */
[----:B------:R-:W-:-:S13]  /*18c0*/  PLOP3.LUT P0, PT, P0, P1, PT, 0x2f, 0xf2 ;  /* 0x0000000000f2781c */ /* 0x000fda0000702577 */
[----:B------:R-:W-:Y:S05]  /*18d0*/  @P0 BRA `(.L_x_33) ;  /* 0x0000000000f80947 */ /* 0x000fea0003800000 */
[----:B------:R-:W-:Y:S02]  /*18e0*/  ISETP.GE.AND P0, PT, R21, RZ, PT ;  /* 0x000000ff1500720c */ /* 0x000fe40003f06270 */
[----:B------:R-:W-:-:S11]  /*18f0*/  ISETP.GE.AND P1, PT, R19, RZ, PT ;  /* 0x000000ff1300720c */ /* 0x000fd60003f26270 */
[----:B------:R-:W-:Y:S02]  /*1900*/  @P0 IMAD.MOV.U32 R16, RZ, RZ, RZ ;  /* 0x000000ffff100224 */ /* 0x000fe400078e00ff */
[----:B------:R-:W-:Y:S01]  /*1910*/  @!P0 FFMA R17, R0, 1.84467440737095516160e+19, RZ ;  /* 0x5f80000000118823 */ /* 0x000fe200000000ff */
[----:B------:R-:W-:Y:S02]  /*1920*/  @!P0 IMAD.MOV.U32 R16, RZ, RZ, -0x40 ;  /* 0xffffffc0ff108424 */ /* 0x000fe400078e00ff */
[----:B------:R-:W-:Y:S02]  /*1930*/  @!P1 FFMA R18, R3, 1.84467440737095516160e+19, RZ ;  /* 0x5f80000003129823 */ /* 0x000fe400000000ff */
[----:B------:R-:W-:-:S07]  /*1940*/  @!P1 VIADD R16, R16, 0x40 ;  /* 0x0000004010109836 */ /* 0x000fce0000000000 */
.L_x_29:
[----:B------:R-:W-:Y:S01]  /*1950*/  LEA R19, R15, 0xc0800000, 0x17 ;  /* 0xc08000000f137811 */ /* 0x000fe200078eb8ff */
[----:B------:R-:W-:-:S04]  /*1960*/  VIADD R20, R20, 0xffffff81 ;  /* 0xffffff8114147836 */ /* 0x000fc80000000000 */
[----:B------:R-:W-:Y:S02]  /*1970*/  IMAD.IADD R19, R18, 0x1, -R19 ;  /* 0x0000000112137824 */ /* 0x000fe400078e0a13 */
[C---:B------:R-:W-:Y:S02]  /*1980*/  IMAD R0, R20.reuse, -0x800000, R17 ;  /* 0xff80000014007824 */ /* 0x040fe400078e0211 */
[----:B------:R0:W1:Y:S01]  /*1990*/  MUFU.RCP R18, R19 ;  /* 0x0000001300127308 */ /* 0x0000620000001000 */
[----:B------:R-:W-:Y:S01]  /*19a0*/  FADD.FTZ R21, -R19, -RZ ;  /* 0x800000ff13157221 */ /* 0x000fe20000010100 */
[----:B0-----:R-:W-:-:S04]  /*19b0*/  IADD3 R19, PT, PT, R20, 0x7f, -R15 ;  /* 0x0000007f14137810 */ /* 0x001fc80007ffe80f */
[----:B------:R-:W-:Y:S01]  /*19c0*/  IADD3 R19, PT, PT, R19, R16, RZ ;  /* 0x0000001013137210 */ /* 0x000fe20007ffe0ff */
[----:B-1----:R-:W-:-:S04]  /*19d0*/  FFMA R23, R18, R21, 1 ;  /* 0x3f80000012177423 */ /* 0x002fc80000000015 */
[----:B------:R-:W-:-:S04]  /*19e0*/  FFMA R17, R18, R23, R18 ;  /* 0x0000001712117223 */ /* 0x000fc80000000012 */
[----:B------:R-:W-:-:S04]  /*19f0*/  FFMA R18, R0, R17, RZ ;  /* 0x0000001100127223 */ /* 0x000fc800000000ff */
[----:B------:R-:W-:-:S04]  /*1a00*/  FFMA R22, R21, R18, R0 ;  /* 0x0000001215167223 */ /* 0x000fc80000000000 */
[----:B------:R-:W-:-:S04]  /*1a10*/  FFMA R18, R17, R22, R18 ;  /* 0x0000001611127223 */ /* 0x000fc80000000012 */
[----:B------:R-:W-:-:S04]  /*1a20*/  FFMA R21, R21, R18, R0 ;  /* 0x0000001215157223 */ /* 0x000fc80000000000 */
[----:B------:R-:W-:-:S05]  /*1a30*/  FFMA R0, R17, R21, R18 ;  /* 0x0000001511007223 */ /* 0x000fca0000000012 */
[----:B------:R-:W-:-:S04]  /*1a40*/  SHF.R.U32.HI R15, RZ, 0x17, R0 ;  /* 0x00000017ff0f7819 */ /* 0x000fc80000011600 */
[----:B------:R-:W-:-:S05]  /*1a50*/  LOP3.LUT R15, R15, 0xff, RZ, 0xc0, !PT ;  /* 0x000000ff0f0f7812 */ /* 0x000fca00078ec0ff */
[----:B------:R-:W-:-:S04]  /*1a60*/  IMAD.IADD R20, R15, 0x1, R19 ;  /* 0x000000010f147824 */ /* 0x000fc800078e0213 */
[----:B------:R-:W-:-:S05]  /*1a70*/  VIADD R15, R20, 0xffffffff ;  /* 0xffffffff140f7836 */ /* 0x000fca0000000000 */
[----:B------:R-:W-:-:S13]  /*1a80*/  ISETP.GE.U32.AND P0, PT, R15, 0xfe, PT ;  /* 0x000000fe0f00780c */ /* 0x000fda0003f06070 */
[----:B------:R-:W-:Y:S05]  /*1a90*/  @!P0 BRA `(.L_x_34) ;  /* 0x0000000000808947 */ /* 0x000fea0003800000 */
[----:B------:R-:W-:-:S13]  /*1aa0*/  ISETP.GT.AND P0, PT, R20, 0xfe, PT ;  /* 0x000000fe1400780c */ /* 0x000fda0003f04270 */
[----:B------:R-:W-:Y:S05]  /*1ab0*/  @P0 BRA `(.L_x_35) ;  /* 0x00000000006c0947 */ /* 0x000fea0003800000 */
[----:B------:R-:W-:-:S13]  /*1ac0*/  ISETP.GE.AND P0, PT, R20, 0x1, PT ;  /* 0x000000011400780c */ /* 0x000fda0003f06270 */
[----:B------:R-:W-:Y:S05]  /*1ad0*/  @P0 BRA `(.L_x_36) ;  /* 0x0000000000980947 */ /* 0x000fea0003800000 */
[----:B------:R-:W-:Y:S02]  /*1ae0*/  ISETP.GE.AND P0, PT, R20, -0x18, PT ;  /* 0xffffffe81400780c */ /* 0x000fe40003f06270 */
[----:B------:R-:W-:-:S11]  /*1af0*/  LOP3.LUT R0, R0, 0x80000000, RZ, 0xc0, !PT ;  /* 0x8000000000007812 */ /* 0x000fd600078ec0ff */
[----:B------:R-:W-:Y:S05]  /*1b00*/  @!P0 BRA `(.L_x_36) ;  /* 0x00000000008c8947 */ /* 0x000fea0003800000 */
[-C--:B------:R-:W-:Y:S01]  /*1b10*/  FFMA.RZ R15, R17, R21.reuse, R18 ;  /* 0x00000015110f7223 */ /* 0x080fe2000000c012 */
[----:B------:R-:W-:Y:S01]  /*1b20*/  IMAD.MOV R19, RZ, RZ, -R20 ;  /* 0x000000ffff137224 */ /* 0x000fe200078e0a14 */
[C---:B------:R-:W-:Y:S02]  /*1b30*/  ISETP.NE.AND P3, PT, R20.reuse, RZ, PT ;  /* 0x000000ff1400720c */ /* 0x040fe40003f65270 */
[C---:B------:R-:W-:Y:S02]  /*1b40*/  ISETP.NE.AND P1, PT, R20.reuse, RZ, PT ;  /* 0x000000ff1400720c */ /* 0x040fe40003f25270 */
[----:B------:R-:W-:Y:S01]  /*1b50*/  LOP3.LUT R16, R15, 0x7fffff, RZ, 0xc0, !PT ;  /* 0x007fffff0f107812 */ /* 0x000fe200078ec0ff */
[CCC-:B------:R-:W-:Y:S01]  /*1b60*/  FFMA.RP R15, R17.reuse, R21.reuse, R18.reuse ;  /* 0x00000015110f7223 */ /* 0x1c0fe20000008012 */
[----:B------:R-:W-:Y:S01]  /*1b70*/  FFMA.RM R18, R17, R21, R18 ;  /* 0x0000001511127223 */ /* 0x000fe20000004012 */
[----:B------:R-:W-:Y:S01]  /*1b80*/  VIADD R17, R20, 0x20 ;  /* 0x0000002014117836 */ /* 0x000fe20000000000 */
[----:B------:R-:W-:-:S03]  /*1b90*/  LOP3.LUT R16, R16, 0x800000, RZ, 0xfc, !PT ;  /* 0x0080000010107812 */ /* 0x000fc600078efcff */
[----:B------:R-:W-:Y:S02]  /*1ba0*/  FSETP.NEU.FTZ.AND P0, PT, R15, R18, PT ;  /* 0x000000120f00720b */ /* 0x000fe40003f1d000 */
[----:B------:R-:W-:Y:S02]  /*1bb0*/  SHF.L.U32 R17, R16, R17, RZ ;  /* 0x0000001110117219 */ /* 0x000fe400000006ff */
[----:B------:R-:W-:Y:S02]  /*1bc0*/  SEL R15, R19, RZ, P3 ;  /* 0x000000ff130f7207 */ /* 0x000fe40001800000 */
[----:B------:R-:W-:Y:S02]  /*1bd0*/  ISETP.NE.AND P1, PT, R17, RZ, P1 ;  /* 0x000000ff1100720c */ /* 0x000fe40000f25270 */
[----:B------:R-:W-:Y:S02]  /*1be0*/  SHF.R.U32.HI R15, RZ, R15, R16 ;  /* 0x0000000fff0f7219 */ /* 0x000fe40000011610 */
[----:B------:R-:W-:-:S02]  /*1bf0*/  PLOP3.LUT P0, PT, P0, P1, PT, 0xf8, 0x8f ;  /* 0x00000000008f781c */ /* 0x000fc40000703f70 */
[----:B------:R-:W-:Y:S02]  /*1c00*/  SHF.R.U32.HI R17, RZ, 0x1, R15 ;  /* 0x00000001ff117819 */ /* 0x000fe4000001160f */
[----:B------:R-:W-:-:S04]  /*1c10*/  SEL R16, RZ, 0x1, !P0 ;  /* 0x00000001ff107807 */ /* 0x000fc80004000000 */
[----:B------:R-:W-:-:S04]  /*1c20*/  LOP3.LUT R16, R16, 0x1, R17, 0xf8, !PT ;  /* 0x0000000110107812 */ /* 0x000fc800078ef811 */
[----:B------:R-:W-:-:S05]  /*1c30*/  LOP3.LUT R16, R16, R15, RZ, 0xc0, !PT ;  /* 0x0000000f10107212 */ /* 0x000fca00078ec0ff */
[----:B------:R-:W-:-:S05]  /*1c40*/  IMAD.IADD R17, R17, 0x1, R16 ;  /* 0x0000000111117824 */ /* 0x000fca00078e0210 */
[----:B------:R-:W-:Y:S01]  /*1c50*/  LOP3.LUT R0, R17, R0, RZ, 0xfc, !PT ;  /* 0x0000000011007212 */ /* 0x000fe200078efcff */
[----:B------:R-:W-:Y:S06]  /*1c60*/  BRA `(.L_x_36) ;  /* 0x0000000000347947 */ /* 0x000fec0003800000 */
.L_x_35:
[----:B------:R-:W-:-:S04]  /*1c70*/  LOP3.LUT R0, R0, 0x80000000, RZ, 0xc0, !PT ;  /* 0x8000000000007812 */ /* 0x000fc800078ec0ff */
[----:B------:R-:W-:Y:S01]  /*1c80*/  LOP3.LUT R0, R0, 0x7f800000, RZ, 0xfc, !PT ;  /* 0x7f80000000007812 */ /* 0x000fe200078efcff */
[----:B------:R-:W-:Y:S06]  /*1c90*/  BRA `(.L_x_36) ;  /* 0x0000000000287947 */ /* 0x000fec0003800000 */
.L_x_34:
[----:B------:R-:W-:Y:S01]  /*1ca0*/  IMAD R0, R19, 0x800000, R0 ;  /* 0x0080000013007824 */ /* 0x000fe200078e0200 */
[----:B------:R-:W-:Y:S06]  /*1cb0*/  BRA `(.L_x_36) ;  /* 0x0000000000207947 */ /* 0x000fec0003800000 */
.L_x_33:
[----:B------:R-:W-:-:S04]  /*1cc0*/  LOP3.LUT R0, R18, 0x80000000, R17, 0x48, !PT ;  /* 0x8000000012007812 */ /* 0x000fc800078e4811 */
[----:B------:R-:W-:Y:S01]  /*1cd0*/  LOP3.LUT R0, R0, 0x7f800000, RZ, 0xfc, !PT ;  /* 0x7f80000000007812 */ /* 0x000fe200078efcff */
[----:B------:R-:W-:Y:S06]  /*1ce0*/  BRA `(.L_x_36) ;  /* 0x0000000000147947 */ /* 0x000fec0003800000 */
.L_x_32:
[----:B------:R-:W-:Y:S01]  /*1cf0*/  LOP3.LUT R0, R18, 0x80000000, R17, 0x48, !PT ;  /* 0x8000000012007812 */ /* 0x000fe200078e4811 */
[----:B------:R-:W-:Y:S06]  /*1d00*/  BRA `(.L_x_36) ;  /* 0x00000000000c7947 */ /* 0x000fec0003800000 */
.L_x_31:
[----:B------:R-:W0:Y:S01]  /*1d10*/  MUFU.RSQ R0, -QNAN ;  /* 0xffc0000000007908 */ /* 0x000e220000001400 */
[----:B------:R-:W-:Y:S05]  /*1d20*/  BRA `(.L_x_36) ;  /* 0x0000000000047947 */ /* 0x000fea0003800000 */
.L_x_30:
[----:B------:R-:W-:-:S07]  /*1d30*/  FADD.FTZ R0, R0, R3 ;  /* 0x0000000300007221 */ /* 0x000fce0000010000 */
.L_x_36:
[----:B------:R-:W-:-:S04]  /*1d40*/  IMAD.MOV.U32 R15, RZ, RZ, 0x0 ;  /* 0x00000000ff0f7424 */ /* 0x000fc800078e00ff */
[----:B0-----:R-:W-:Y:S05]  /*1d50*/  RET.REL.NODEC R14 `(cksp_many_series_one_param_f32) ;  /* 0xffffffe00ea87950 */ /* 0x001fea0003c3ffff */
.L_x_37:
[----:B------:R-:W-:-:S00]  /*1d60*/  BRA `(.L_x_37) ;  /* 0xfffffffc00fc7947 */ /* 0x000fc0000383ffff */
[----:B------:R-:W-:-:S00]  /*1d70*/  NOP ;  /* 0x0000000000007918 */ /* 0x000fc00000000000 */
        /* <DEDUP_REMOVED lines=8> */
.L_x_77:


//--------------------- .text.cksp_batch_f32      --------------------------
	.section	.text.cksp_batch_f32,"ax",@progbits
	.align	128
        .global         cksp_batch_f32
        .type           cksp_batch_f32,@function
        .size           cksp_batch_f32,(.L_x_79 - cksp_batch_f32)
        .other          cksp_batch_f32,@"STO_CUDA_ENTRY STV_DEFAULT"
cksp_batch_f32:
.text.cksp_batch_f32:
[----:B------:R-:W-:Y:S08]  /*0000*/  LDC R1, c[0x0][0x37c] ;  /* 0x0000df00ff017b82 */ /* 0x000ff00000000800 */
[----:B------:R-:W0:Y:S02]  /*0010*/  LDC R13, c[0x0][0x398] ;  /* 0x0000e600ff0d7b82 */ /* 0x000e240000000800 */
[----:B0-----:R-:W-:-:S13]  /*0020*/  ISETP.GE.AND P0, PT, R13, 0x1, PT ;  /* 0x000000010d00780c */ /* 0x001fda0003f06270 */
[----:B------:R-:W-:Y:S05]  /*0030*/  @!P0 EXIT ;  /* 0x000000000000894d */ /* 0x000fea0003800000 */
[----:B------:R-:W0:Y:S01]  /*0040*/  S2UR UR24, SR_CTAID.Y ;  /* 0x00000000001879c3 */ /* 0x000e220000002600 */
[----:B------:R-:W0:Y:S02]  /*0050*/  LDCU UR4, c[0x0][0x3b8] ;  /* 0x00007700ff0477ac */ /* 0x000e240008000800 */
[----:B0-----:R-:W-:-:S06]  /*0060*/  UISETP.GE.AND UP0, UPT, UR24, UR4, UPT ;  /* 0x000000041800728c */ /* 0x001fcc000bf06270 */
[----:B------:R-:W-:-:S13]  /*0070*/  PLOP3.LUT P0, PT, PT, PT, UP0, 0x80, 0x8 ;  /* 0x000000000008781c */ /* 0x000fda0003f0f008 */
[----:B------:R-:W-:Y:S05]  /*0080*/  @P0 EXIT ;  /* 0x000000000000094d */ /* 0x000fea0003800000 */
[----:B------:R-:W0:Y:S01]  /*0090*/  S2R R2, SR_TID.X ;  /* 0x0000000000027919 */ /* 0x000e220000002100 */
[----:B------:R-:W0:Y:S01]  /*00a0*/  S2UR UR4, SR_CTAID.X ;  /* 0x00000000000479c3 */ /* 0x000e220000002500 */
[----:B------:R-:W1:Y:S01]  /*00b0*/  LDCU.64 UR22, c[0x0][0x358] ;  /* 0x00006b00ff1677ac */ /* 0x000e620008000a00 */
[----:B------:R-:W-:Y:S06]  /*00c0*/  BSSY.RECONVERGENT B0, `(.L_x_38) ;  /* 0x0000013000007945 */ /* 0x000fec0003800200 */
[----:B------:R-:W2:Y:S01]  /*00d0*/  LDC R11, c[0x0][0x360] ;  /* 0x0000d800ff0b7b82 */ /* 0x000ea20000000800 */
[----:B0-----:R-:W-:Y:S01]  /*00e0*/  LOP3.LUT P0, RZ, R2, UR4, RZ, 0xfc, !PT ;  /* 0x0000000402ff7c12 */ /* 0x001fe2000f80fcff */
[----:B--2---:R-:W-:-:S05]  /*00f0*/  IMAD R0, R11, UR4, R2 ;  /* 0x000000040b007c24 */ /* 0x004fca000f8e0202 */
[----:B------:R-:W-:-:S13]  /*0100*/  ISETP.GE.AND P1, PT, R0, R13, PT ;  /* 0x0000000d0000720c */ /* 0x000fda0003f26270 */
[----:B-1----:R-:W-:Y:S05]  /*0110*/  @P1 BRA `(.L_x_39) ;  /* 0x0000000000341947 */ /* 0x002fea0003800000 */
[----:B------:R-:W0:Y:S01]  /*0120*/  LDC.64 R6, c[0x0][0x3c0] ;  /* 0x0000f000ff067b82 */ /* 0x000e220000000a00 */
[----:B------:R-:W1:Y:S01]  /*0130*/  LDCU UR5, c[0x0][0x370] ;  /* 0x00006e00ff0577ac */ /* 0x000e620008000800 */
[----:B------:R-:W-:-:S06]  /*0140*/  IMAD.MOV.U32 R15, RZ, RZ, 0x7fffffff ;  /* 0x7fffffffff0f7424 */ /* 0x000fcc00078e00ff */
[----:B------:R-:W2:Y:S01]  /*0150*/  LDC.64 R8, c[0x0][0x3c8] ;  /* 0x0000f200ff087b82 */ /* 0x000ea20000000a00 */
[----:B-1----:R-:W-:-:S07]  /*0160*/  IMAD R11, R11, UR5, RZ ;  /* 0x000000050b0b7c24 */ /* 0x002fce000f8e02ff */
.L_x_40:
[--C-:B-1----:R-:W-:Y:S02]  /*0170*/  IMAD R5, R13, UR24, R0.reuse ;  /* 0x000000180d057c24 */ /* 0x102fe4000f8e0200 */
[----:B------:R-:W-:Y:S02]  /*0180*/  IMAD.IADD R0, R11, 0x1, R0 ;  /* 0x000000010b007824 */ /* 0x000fe400078e0200 */
[----:B0-----:R-:W-:-:S03]  /*0190*/  IMAD.WIDE R2, R5, 0x4, R6 ;  /* 0x0000000405027825 */ /* 0x001fc600078e0206 */
[----:B------:R-:W-:Y:S01]  /*01a0*/  ISETP.GE.AND P1, PT, R0, R13, PT ;  /* 0x0000000d0000720c */ /* 0x000fe20003f26270 */
[----:B--2---:R-:W-:Y:S01]  /*01b0*/  IMAD.WIDE R4, R5, 0x4, R8 ;  /* 0x0000000405047825 */ /* 0x004fe200078e0208 */
[----:B------:R1:W-:Y:S04]  /*01c0*/  STG.E desc[UR22][R2.64], R15 ;  /* 0x0000000f02007986 */ /* 0x0003e8000c101916 */
[----:B------:R1:W-:Y:S07]  /*01d0*/  STG.E desc[UR22][R4.64], R15 ;  /* 0x0000000f04007986 */ /* 0x0003ee000c101916 */
[----:B------:R-:W-:Y:S05]  /*01e0*/  @!P1 BRA `(.L_x_40) ;  /* 0xfffffffc00e09947 */ /* 0x000fea000383ffff */
.L_x_39:
[----:B------:R-:W-:Y:S05]  /*01f0*/  BSYNC.RECONVERGENT B0 ;  /* 0x0000000000007941 */ /* 0x000fea0003800200 */
.L_x_38:
[----:B------:R-:W-:Y:S06]  /*0200*/  BAR.SYNC.DEFER_BLOCKING 0x0 ;  /* 0x0000000000007b1d */ /* 0x000fec0000010000 */
[----:B------:R-:W-:Y:S05]  /*0210*/  @P0 EXIT ;  /* 0x000000000000094d */ /* 0x000fea0003800000 */
[----:B------:R-:W0:Y:S01]  /*0220*/  LDCU.128 UR8, c[0x0][0x3a0] ;  /* 0x00007400ff0877ac */ /* 0x000e220008000c00 */
[----:B------:R-:W2:Y:S01]  /*0230*/  LDCU.64 UR6, c[0x0][0x3b0] ;  /* 0x00007600ff0677ac */ /* 0x000ea20008000a00 */
[----:B0-----:R-:W-:Y:S02]  /*0240*/  UIMAD.WIDE.U32 UR4, UR24, 0x4, UR8 ;  /* 0x00000004180478a5 */ /* 0x001fe4000f8e0008 */
[----:B--2---:R-:W-:-:S04]  /*0250*/  UIMAD.WIDE.U32 UR6, UR24, 0x4, UR6 ;  /* 0x00000004180678a5 */ /* 0x004fc8000f8e0006 */
[----:B-1----:R-:W-:Y:S02]  /*0260*/  IMAD.U32 R2, RZ, RZ, UR4 ;  /* 0x00000004ff027e24 */ /* 0x002fe4000f8e00ff */
[----:B------:R-:W-:Y:S02]  /*0270*/  IMAD.U32 R3, RZ, RZ, UR5 ;  /* 0x00000005ff037e24 */ /* 0x000fe4000f8e00ff */
[----:B------:R-:W-:Y:S02]  /*0280*/  IMAD.U32 R4, RZ, RZ, UR6 ;  /* 0x00000006ff047e24 */ /* 0x000fe4000f8e00ff */
[----:B------:R-:W-:Y:S01]  /*0290*/  IMAD.U32 R5, RZ, RZ, UR7 ;  /* 0x00000007ff057e24 */ /* 0x000fe2000f8e00ff */
[----:B------:R-:W2:Y:S04]  /*02a0*/  LDG.E.CONSTANT R2, desc[UR22][R2.64] ;  /* 0x0000001602027981 */ /* 0x000ea8000c1e9900 */
[----:B------:R-:W3:Y:S01]  /*02b0*/  LDG.E.CONSTANT R4, desc[UR22][R4.64] ;  /* 0x0000001604047981 */ /* 0x000ee2000c1e9900 */
[----:B--2---:R-:W-:-:S02]  /*02c0*/  R2UR UR25, R2 ;  /* 0x00000000021972ca */ /* 0x004fc400000e0000 */
[----:B---3--:R-:W-:-:S13]  /*02d0*/  R2UR UR26, R4 ;  /* 0x00000000041a72ca */ /* 0x008fda00000e0000 */
[----:B------:R-:W-:-:S04]  /*02e0*/  UISETP.LT.AND UP0, UPT, UR25, UR26, UPT ;  /* 0x0000001a1900728c */ /* 0x000fc8000bf01270 */
[----:B------:R-:W-:-:S04]  /*02f0*/  USEL UR4, UR25, UR26, UP0 ;  /* 0x0000001a19047287 */ /* 0x000fc80008000000 */
[----:B------:R-:W-:-:S06]  /*0300*/  UISETP.GE.AND UP0, UPT, UR4, 0x1, UPT ;  /* 0x000000010400788c */ /* 0x000fcc000bf06270 */
[----:B------:R-:W-:-:S13]  /*0310*/  PLOP3.LUT P0, PT, PT, PT, UP0, 0x80, 0x8 ;  /* 0x000000000008781c */ /* 0x000fda0003f0f008 */
[----:B------:R-:W-:Y:S05]  /*0320*/  @!P0 EXIT ;  /* 0x000000000000894d */ /* 0x000fea0003800000 */
[----:B------:R-:W0:Y:S02]  /*0330*/  LDCU UR18, c[0x0][0x39c] ;  /* 0x00007380ff1277ac */ /* 0x000e240008000800 */
[----:B0-----:R-:W-:Y:S01]  /*0340*/  ISETP.LE.AND P0, PT, R13, UR18, PT ;  /* 0x000000120d007c0c */ /* 0x001fe2000bf03270 */
[----:B------:R-:W-:-:S04]  /*0350*/  UISETP.LT.AND UP0, UPT, URZ, UR18, UPT ;  /* 0x00000012ff00728c */ /* 0x000fc8000bf01270 */
[----:B------:R-:W-:-:S08]  /*0360*/  USEL UR18, URZ, UR18, !UP0 ;  /* 0x00000012ff127287 */ /* 0x000fd0000c000000 */
[----:B------:R-:W-:Y:S05]  /*0370*/  @P0 EXIT ;  /* 0x000000000000094d */ /* 0x000fea0003800000 */
[----:B------:R-:W-:Y:S01]  /*0380*/  UIMAD.WIDE.U32 UR4, UR24, 0x4, UR10 ;  /* 0x00000004180478a5 */ /* 0x000fe2000f8e000a */
[----:B------:R-:W0:Y:S05]  /*0390*/  LDCU UR17, c[0x0][0x3bc] ;  /* 0x00007780ff1177ac */ /* 0x000e2a0008000800 */
[----:B------:R-:W-:Y:S01]  /*03a0*/  MOV R4, UR4 ;  /* 0x0000000400047c02 */ /* 0x000fe20008000f00 */
[----:B------:R-:W-:-:S05]  /*03b0*/  IMAD.U32 R5, RZ, RZ, UR5 ;  /* 0x00000005ff057e24 */ /* 0x000fca000f8e00ff */
[----:B------:R1:W5:Y:S01]  /*03c0*/  LDG.E.CONSTANT R2, desc[UR22][R4.64] ;  /* 0x0000001604027981 */ /* 0x000362000c1e9900 */
[----:B------:R-:W2:Y:S01]  /*03d0*/  S2UR UR5, SR_CgaCtaId ;  /* 0x00000000000579c3 */ /* 0x000ea20000008800 */
[----:B------:R-:W-:Y:S01]  /*03e0*/  I2FP.F32.U32 R3, UR25 ;  /* 0x0000001900037c45 */ /* 0x000fe20008201000 */
[----:B------:R-:W-:-:S04]  /*03f0*/  UMOV UR4, 0x400 ;  /* 0x0000040000047882 */ /* 0x000fc80000000000 */
[----:B------:R-:W-:-:S05]  /*0400*/  VIADD R0, R3, 0x1800000 ;  /* 0x0180000003007836 */ /* 0x000fca0000000000 */
[----:B------:R-:W-:-:S04]  /*0410*/  LOP3.LUT R0, R0, 0x7f800000, RZ, 0xc0, !PT ;  /* 0x7f80000000007812 */ /* 0x000fc800078ec0ff */
[----:B------:R-:W-:Y:S01]  /*0420*/  ISETP.GT.U32.AND P0, PT, R0, 0x1ffffff, PT ;  /* 0x01ffffff0000780c */ /* 0x000fe20003f04070 */
[----:B--2---:R-:W-:-:S04]  /*0430*/  ULEA UR4, UR5, UR4, 0x18 ;  /* 0x0000000405047291 */ /* 0x004fc8000f8ec0ff */
[----:B0-----:R-:W-:-:S04]  /*0440*/  ULEA UR16, UR17, UR4, 0x2 ;  /* 0x0000000411107291 */ /* 0x001fc8000f8e10ff */
[----:B------:R-:W-:-:S04]  /*0450*/  ULEA UR29, UR17, UR16, 0x2 ;  /* 0x00000010111d7291 */ /* 0x000fc8000f8e10ff */
[----:B------:R-:W-:-:S04]  /*0460*/  ULEA UR28, UR17, UR29, 0x2 ;  /* 0x0000001d111c7291 */ /* 0x000fc8000f8e10ff */
[----:B------:R-:W-:-:S04]  /*0470*/  ULEA UR27, UR17, UR28, 0x2 ;  /* 0x0000001c111b7291 */ /* 0x000fc8000f8e10ff */
[----:B------:R-:W-:Y:S01]  /*0480*/  ULEA UR17, UR17, UR27, 0x2 ;  /* 0x0000001b11117291 */ /* 0x000fe2000f8e10ff */
[----:B-1----:R-:W-:Y:S11]  /*0490*/  @P0 BRA `(.L_x_41) ;  /* 0x00000000000c0947 */ /* 0x002ff60003800000 */
[----:B------:R-:W-:-:S07]  /*04a0*/  MOV R4, 0x4c0 ;  /* 0x000004c000047802 */ /* 0x000fce0000000f00 */
[----:B-----5:R-:W-:Y:S05]  /*04b0*/  CALL.REL.NOINC `($__internal_2_$__cuda_sm20_rcp_rn_f32_slowpath) ;  /* 0x0000001000107944 */ /* 0x020fea0003c00000 */
[----:B------:R-:W-:Y:S05]  /*04c0*/  BRA `(.L_x_42) ;  /* 0x0000000000107947 */ /* 0x000fea0003800000 */
.L_x_41:
[----:B------:R-:W0:Y:S02]  /*04d0*/  MUFU.RCP R6, R3 ;  /* 0x0000000300067308 */ /* 0x000e240000001000 */
[----:B0-----:R-:W-:-:S04]  /*04e0*/  FFMA R0, R3, R6, -1 ;  /* 0xbf80000003007423 */ /* 0x001fc80000000006 */
[----:B------:R-:W-:-:S04]  /*04f0*/  FADD.FTZ R5, -R0, -RZ ;  /* 0x800000ff00057221 */ /* 0x000fc80000010100 */
[----:B------:R-:W-:-:S07]  /*0500*/  FFMA R6, R6, R5, R6 ;  /* 0x0000000506067223 */ /* 0x000fce0000000006 */
.L_x_42:
[----:B------:R-:W-:Y:S01]  /*0510*/  UIADD3 UR19, UPT, UPT, UR26, UR18, UR25 ;  /* 0x000000121a137290 */ /* 0x000fe2000fffe019 */
[----:B------:R-:W-:Y:S01]  /*0520*/  IMAD.MOV.U32 R5, RZ, RZ, RZ ;  /* 0x000000ffff057224 */ /* 0x000fe200078e00ff */
[----:B------:R-:W-:Y:S01]  /*0530*/  UMOV UR8, URZ ;  /* 0x000000ff00087c82 */ /* 0x000fe20008000000 */
[----:B------:R-:W-:Y:S01]  /*0540*/  IMAD.MOV.U32 R0, RZ, RZ, 0x7fffffff ;  /* 0x7fffffffff007424 */ /* 0x000fe200078e00ff */
[----:B------:R-:W-:Y:S01]  /*0550*/  UMOV UR5, URZ ;  /* 0x000000ff00057c82 */ /* 0x000fe20008000000 */
[----:B------:R-:W-:Y:S01]  /*0560*/  IMAD.MOV.U32 R7, RZ, RZ, RZ ;  /* 0x000000ffff077224 */ /* 0x000fe200078e00ff */
[----:B------:R-:W-:Y:S01]  /*0570*/  UMOV UR9, URZ ;  /* 0x000000ff00097c82 */ /* 0x000fe20008000000 */
[----:B------:R-:W-:Y:S01]  /*0580*/  UMOV UR4, URZ ;  /* 0x000000ff00047c82 */ /* 0x000fe20008000000 */
[----:B------:R-:W-:Y:S01]  /*0590*/  UIADD3 UR19, UPT, UPT, UR19, -0x1, URZ ;  /* 0xffffffff13137890 */ /* 0x000fe2000fffe0ff */
[----:B------:R-:W-:Y:S01]  /*05a0*/  UMOV UR10, URZ ;  /* 0x000000ff000a7c82 */ /* 0x000fe20008000000 */
[----:B------:R-:W-:Y:S01]  /*05b0*/  UMOV UR7, URZ ;  /* 0x000000ff00077c82 */ /* 0x000fe20008000000 */
[----:B------:R-:W-:Y:S01]  /*05c0*/  UMOV UR11, URZ ;  /* 0x000000ff000b7c82 */ /* 0x000fe20008000000 */
[----:B------:R-:W-:-:S08]  /*05d0*/  UMOV UR6, URZ ;  /* 0x000000ff00067c82 */ /* 0x000fd00008000000 */
.L_x_63:
[----:B0-----:R-:W0:Y:S01]  /*05e0*/  LDCU.128 UR12, c[0x0][0x380] ;  /* 0x00007000ff0c77ac */ /* 0x001e220008000c00 */
[----:B-1----:R-:W1:Y:S01]  /*05f0*/  LDCU.64 UR20, c[0x0][0x390] ;  /* 0x00007200ff1477ac */ /* 0x002e620008000a00 */
[----:B0-----:R-:W-:Y:S02]  /*0600*/  UIMAD.WIDE.U32 UR12, UR18, 0x4, UR12 ;  /* 0x00000004120c78a5 */ /* 0x001fe4000f8e000c */
[----:B------:R-:W-:-:S04]  /*0610*/  UIMAD.WIDE.U32 UR14, UR18, 0x4, UR14 ;  /* 0x00000004120e78a5 */ /* 0x000fc8000f8e000e */
[----:B------:R-:W-:Y:S01]  /*0620*/  MOV R10, UR12 ;  /* 0x0000000c000a7c02 */ /* 0x000fe20008000f00 */
[----:B------:R-:W-:Y:S02]  /*0630*/  IMAD.U32 R11, RZ, RZ, UR13 ;  /* 0x0000000dff0b7e24 */ /* 0x000fe4000f8e00ff */
[----:B------:R-:W-:Y:S02]  /*0640*/  IMAD.U32 R12, RZ, RZ, UR14 ;  /* 0x0000000eff0c7e24 */ /* 0x000fe4000f8e00ff */
[----:B------:R-:W-:Y:S01]  /*0650*/  IMAD.U32 R13, RZ, RZ, UR15 ;  /* 0x0000000fff0d7e24 */ /* 0x000fe2000f8e00ff */
[----:B-1----:R-:W-:Y:S01]  /*0660*/  UIMAD.WIDE.U32 UR12, UR18, 0x4, UR20 ;  /* 0x00000004120c78a5 */ /* 0x002fe2000f8e0014 */
[----:B------:R-:W2:Y:S04]  /*0670*/  LDG.E.CONSTANT R9, desc[UR22][R10.64] ;  /* 0x000000160a097981 */ /* 0x000ea8000c1e9900 */
[----:B------:R-:W3:Y:S01]  /*0680*/  LDG.E.CONSTANT R8, desc[UR22][R12.64] ;  /* 0x000000160c087981 */ /* 0x000ee2000c1e9900 */
[----:B------:R-:W-:-:S02]  /*0690*/  IMAD.U32 R14, RZ, RZ, UR12 ;  /* 0x0000000cff0e7e24 */ /* 0x000fc4000f8e00ff */
[----:B------:R-:W-:-:S03]  /*06a0*/  IMAD.U32 R15, RZ, RZ, UR13 ;  /* 0x0000000dff0f7e24 */ /* 0x000fc6000f8e00ff */
[----:B------:R-:W0:Y:S02]  /*06b0*/  LDCU UR12, c[0x0][0x39c] ;  /* 0x00007380ff0c77ac */ /* 0x000e240008000800 */
[----:B-----5:R1:W5:Y:S01]  /*06c0*/  LDG.E.CONSTANT R4, desc[UR22][R14.64] ;  /* 0x000000160e047981 */ /* 0x020362000c1e9900 */
[----:B------:R-:W-:Y:S01]  /*06d0*/  FSETP.NE.AND P0, PT, |R0|, +INF , PT ;  /* 0x7f8000000000780b */ /* 0x000fe20003f05200 */
[----:B0-----:R-:W-:-:S04]  /*06e0*/  UIADD3 UR12, UPT, UPT, UR18, -UR12, URZ ;  /* 0x8000000c120c7290 */ /* 0x001fc8000fffe0ff */
[----:B------:R-:W-:-:S08]  /*06f0*/  UISETP.GE.AND UP0, UPT, UR12, UR25, UPT ;  /* 0x000000190c00728c */ /* 0x000fd0000bf06270 */
[C-C-:B--2---:R-:W-:Y:S01]  /*0700*/  @P0 FADD R17, R9.reuse, -R0.reuse ;  /* 0x8000000009110221 */ /* 0x144fe20000000000 */
[----:B---3--:R-:W-:Y:S01]  /*0710*/  @P0 FADD R16, R8, -R0 ;  /* 0x8000000008100221 */ /* 0x008fe20000000000 */
[----:B------:R-:W-:-:S05]  /*0720*/  FADD R0, R9, -R8 ;  /* 0x8000000809007221 */ /* 0x000fca0000000000 */
[----:B------:R-:W-:Y:S01]  /*0730*/  @P0 FMNMX3 R0, |R17|, |R16|, R0, !PT ;  /* 0x4000001011000276 */ /* 0x000fe20007800200 */
[----:B-1----:R-:W-:Y:S06]  /*0740*/  BRA.U UP0, `(.L_x_43) ;  /* 0x0000000100487547 */ /* 0x002fec000b800000 */
[----:B------:R-:W0:Y:S01]  /*0750*/  MUFU.RCP R11, R3 ;  /* 0x00000003000b7308 */ /* 0x000e220000001000 */
[----:B------:R-:W-:Y:S01]  /*0760*/  FADD R0, R7, R0 ;  /* 0x0000000007007221 */ /* 0x000fe20000000000 */
[----:B------:R-:W-:-:S04]  /*0770*/  UIADD3 UR13, UPT, UPT, UR25, -0x1, URZ ;  /* 0xffffffff190d7890 */ /* 0x000fc8000fffe0ff */
[----:B------:R-:W-:Y:S02]  /*0780*/  UISETP.NE.AND UP0, UPT, UR12, UR13, UPT ;  /* 0x0000000d0c00728c */ /* 0x000fe4000bf05270 */
[----:B------:R-:W1:Y:S01]  /*0790*/  FCHK P0, R0, R3 ;  /* 0x0000000300007302 */ /* 0x000e620000000000 */
[----:B0-----:R-:W-:-:S04]  /*07a0*/  FFMA R10, -R3, R11, 1 ;  /* 0x3f800000030a7423 */ /* 0x001fc8000000010b */
[----:B------:R-:W-:-:S04]  /*07b0*/  FFMA R7, R11, R10, R11 ;  /* 0x0000000a0b077223 */ /* 0x000fc8000000000b */
[----:B------:R-:W-:-:S04]  /*07c0*/  FFMA R10, R0, R7, RZ ;  /* 0x00000007000a7223 */ /* 0x000fc800000000ff */
[----:B------:R-:W-:-:S04]  /*07d0*/  FFMA R11, -R3, R10, R0 ;  /* 0x0000000a030b7223 */ /* 0x000fc80000000100 */
[----:B------:R-:W-:Y:S01]  /*07e0*/  FFMA R10, R7, R11, R10 ;  /* 0x0000000b070a7223 */ /* 0x000fe2000000000a */
[----:B------:R-:W-:Y:S01]  /*07f0*/  MOV R7, R0 ;  /* 0x0000000000077202 */ /* 0x000fe20000000f00 */
[----:B-1----:R-:W-:Y:S06]  /*0800*/  @!P0 BRA `(.L_x_44) ;  /* 0x00000000000c8947 */ /* 0x002fec0003800000 */
[----:B------:R-:W-:-:S07]  /*0810*/  MOV R10, 0x830 ;  /* 0x00000830000a7802 */ /* 0x000fce0000000f00 */
[----:B-----5:R-:W-:Y:S05]  /*0820*/  CALL.REL.NOINC `($__internal_3_$__cuda_sm3x_div_rn_noftz_f32_slowpath) ;  /* 0x0000001000087944 */ /* 0x020fea0003c00000 */
[----:B------:R-:W-:-:S07]  /*0830*/  IMAD.MOV.U32 R10, RZ, RZ, R0 ;  /* 0x000000ffff0a7224 */ /* 0x000fce00078e0000 */
.L_x_44:
[----:B------:R-:W-:-:S04]  /*0840*/  PLOP3.LUT P0, PT, PT, PT, UP0, 0x80, 0x8 ;  /* 0x000000000008781c */ /* 0x000fc80003f0f008 */
[----:B------:R-:W-:Y:S01]  /*0850*/  FSEL R5, R10, R5, !P0 ;  /* 0x000000050a057208 */ /* 0x000fe20004000000 */
[----:B------:R-:W-:Y:S08]  /*0860*/  BRA `(.L_x_45) ;  /* 0x0000000000087947 */ /* 0x000ff00003800000 */
.L_x_43:
[----:B------:R-:W-:-:S04]  /*0870*/  FADD R0, R0, -R5 ;  /* 0x8000000500007221 */ /* 0x000fc80000000000 */
[----:B------:R-:W-:-:S07]  /*0880*/  FFMA R5, R0, R6, R5 ;  /* 0x0000000600057223 */ /* 0x000fce0000000005 */
.L_x_45:
[----:B------:R-:W0:Y:S01]  /*0890*/  S2UR UR13, SR_CgaCtaId ;  /* 0x00000000000d79c3 */ /* 0x000e220000008800 */
[----:B------:R-:W-:-:S07]  /*08a0*/  UMOV UR12, 0x400 ;  /* 0x00000400000c7882 */ /* 0x000fce0000000000 */
[----:B------:R-:W1:Y:S01]  /*08b0*/  LDC.64 R12, c[0x0][0x380] ;  /* 0x0000e000ff0c7b82 */ /* 0x000e620000000a00 */
[----:B0-----:R-:W-:-:S12]  /*08c0*/  ULEA UR13, UR13, UR12, 0x18 ;  /* 0x0000000c0d0d7291 */ /* 0x001fd8000f8ec0ff */
.L_x_47:
[----:B------:R-:W-:Y:S02]  /*08d0*/  UISETP.NE.AND UP0, UPT, UR6, UR11, UPT ;  /* 0x0000000b0600728c */ /* 0x000fe4000bf05270 */
[----:B------:R-:W-:-:S07]  /*08e0*/  UMOV UR12, UR11 ;  /* 0x0000000b000c7c82 */ /* 0x000fce0008000000 */
[----:B------:R-:W-:Y:S05]  /*08f0*/  BRA.U !UP0, `(.L_x_46) ;  /* 0x0000000108247547 */ /* 0x000fea000b800000 */
[----:B------:R-:W-:Y:S02]  /*0900*/  UISETP.NE.AND UP0, UPT, UR11, URZ, UPT ;  /* 0x000000ff0b00728c */ /* 0x000fe4000bf05270 */
[----:B------:R-:W-:-:S04]  /*0910*/  UIADD3 UR11, UPT, UPT, UR11, -0x1, URZ ;  /* 0xffffffff0b0b7890 */ /* 0x000fc8000fffe0ff */
[----:B------:R-:W-:-:S04]  /*0920*/  USEL UR11, UR26, UR11, !UP0 ;  /* 0x0000000b1a0b7287 */ /* 0x000fc8000c000000 */
[----:B------:R-:W-:-:S09]  /*0930*/  ULEA UR14, UR11, UR13, 0x2 ;  /* 0x0000000d0b0e7291 */ /* 0x000fd2000f8e10ff */
[----:B------:R-:W1:Y:S02]  /*0940*/  LDS R11, [UR14] ;  /* 0x0000000eff0b7984 */ /* 0x000e640008000800 */
[----:B-1----:R-:W-:-:S06]  /*0950*/  IMAD.WIDE R10, R11, 0x4, R12 ;  /* 0x000000040b0a7825 */ /* 0x002fcc00078e020c */
[----:B------:R-:W2:Y:S02]  /*0960*/  LDG.E.CONSTANT R10, desc[UR22][R10.64] ;  /* 0x000000160a0a7981 */ /* 0x000ea4000c1e9900 */
[----:B--2---:R-:W-:-:S13]  /*0970*/  FSETP.GTU.AND P0, PT, R10, R9, PT ;  /* 0x000000090a00720b */ /* 0x004fda0003f0c000 */
[----:B------:R-:W-:Y:S05]  /*0980*/  @!P0 BRA `(.L_x_47) ;  /* 0xfffffffc00d08947 */ /* 0x000fea000383ffff */
.L_x_46:
[----:B------:R-:W0:Y:S01]  /*0990*/  S2UR UR13, SR_CgaCtaId ;  /* 0x00000000000d79c3 */ /* 0x000e220000008800 */
[----:B------:R-:W-:Y:S01]  /*09a0*/  UMOV UR11, 0x400 ;  /* 0x00000400000b7882 */ /* 0x000fe20000000000 */
[----:B------:R-:W-:Y:S01]  /*09b0*/  UISETP.GE.AND UP0, UPT, UR12, UR26, UPT ;  /* 0x0000001a0c00728c */ /* 0x000fe2000bf06270 */
[----:B------:R-:W-:Y:S01]  /*09c0*/  IMAD.U32 R0, RZ, RZ, UR18 ;  /* 0x00000012ff007e24 */ /* 0x000fe2000f8e00ff */
        /* <DEDUP_REMOVED lines=13> */
.L_x_49:
[----:B------:R-:W-:-:S09]  /*0aa0*/  ULEA UR6, UR12, UR13, 0x2 ;  /* 0x0000000d0c067291 */ /* 0x000fd2000f8e10ff */
[----:B------:R-:W0:Y:S01]  /*0ab0*/  LDS R0, [UR6] ;  /* 0x00000006ff007984 */ /* 0x000e220008000800 */
[----:B------:R-:W-:Y:S01]  /*0ac0*/  UMOV UR6, UR12 ;  /* 0x0000000c00067c82 */ /* 0x000fe20008000000 */
[----:B0-----:R-:W-:-:S05]  /*0ad0*/  VIADD R0, R0, UR26 ;  /* 0x0000001a00007c36 */ /* 0x001fca0008000000 */
[----:B------:R-:W-:-:S13]  /*0ae0*/  ISETP.GT.AND P0, PT, R0, UR18, PT ;  /* 0x0000001200007c0c */ /* 0x000fda000bf04270 */
[----:B------:R-:W-:Y:S05]  /*0af0*/  @P0 BRA `(.L_x_48) ;  /* 0x0000000000180947 */ /* 0x000fea0003800000 */
[----:B------:R-:W-:Y:S02]  /*0b00*/  UISETP.GE.AND UP0, UPT, UR12, UR26, UPT ;  /* 0x0000001a0c00728c */ /* 0x000fe4000bf06270 */
[----:B------:R-:W-:-:S04]  /*0b10*/  UIADD3 UR12, UPT, UPT, UR12, 0x1, URZ ;  /* 0x000000010c0c7890 */ /* 0x000fc8000fffe0ff */
[----:B------:R-:W-:-:S04]  /*0b20*/  USEL UR12, UR12, URZ, !UP0 ;  /* 0x000000ff0c0c7287 */ /* 0x000fc8000c000000 */
[----:B------:R-:W-:-:S09]  /*0b30*/  UISETP.NE.AND UP0, UPT, UR12, UR11, UPT ;  /* 0x0000000b0c00728c */ /* 0x000fd2000bf05270 */
[----:B------:R-:W-:Y:S05]  /*0b40*/  BRA.U UP0, `(.L_x_49) ;  /* 0xfffffffd00d47547 */ /* 0x000fea000b83ffff */
[----:B------:R-:W-:-:S05]  /*0b50*/  UMOV UR6, UR11 ;  /* 0x0000000b00067c82 */ /* 0x000fca0008000000 */
.L_x_48:
[----:B------:R-:W0:Y:S01]  /*0b60*/  S2UR UR13, SR_CgaCtaId ;  /* 0x00000000000d79c3 */ /* 0x000e220000008800 */
[----:B------:R-:W-:-:S07]  /*0b70*/  UMOV UR12, 0x400 ;  /* 0x00000400000c7882 */ /* 0x000fce0000000000 */
[----:B------:R-:W2:Y:S08]  /*0b80*/  LDC.64 R10, c[0x0][0x380] ;  /* 0x0000e000ff0a7b82 */ /* 0x000eb00000000a00 */
[----:B-1----:R-:W1:Y:S01]  /*0b90*/  LDC.64 R12, c[0x0][0x388] ;  /* 0x0000e200ff0c7b82 */ /* 0x002e620000000a00 */
[----:B0-----:R-:W-:-:S04]  /*0ba0*/  ULEA UR12, UR13, UR12, 0x18 ;  /* 0x0000000c0d0c7291 */ /* 0x001fc8000f8ec0ff */
[----:B------:R-:W-:-:S09]  /*0bb0*/  ULEA UR12, UR6, UR12, 0x2 ;  /* 0x0000000c060c7291 */ /* 0x000fd2000f8e10ff */
[----:B------:R-:W2:Y:S02]  /*0bc0*/  LDS R9, [UR12] ;  /* 0x0000000cff097984 */ /* 0x000ea40008000800 */
[----:B--2---:R-:W-:-:S05]  /*0bd0*/  IMAD.WIDE R10, R9, 0x4, R10 ;  /* 0x00000004090a7825 */ /* 0x004fca00078e020a */
[----:B-1----:R0:W5:Y:S02]  /*0be0*/  LDG.E.CONSTANT R15, desc[UR22][R10.64] ;  /* 0x000000160a0f7981 */ /* 0x002164000c1e9900 */
.L_x_51:
[----:B------:R-:W-:Y:S02]  /*0bf0*/  UISETP.NE.AND UP0, UPT, UR7, UR10, UPT ;  /* 0x0000000a0700728c */ /* 0x000fe4000bf05270 */
[----:B------:R-:W-:-:S07]  /*0c00*/  UMOV UR12, UR10 ;  /* 0x0000000a000c7c82 */ /* 0x000fce0008000000 */
[----:B------:R-:W-:Y:S05]  /*0c10*/  BRA.U !UP0, `(.L_x_50) ;  /* 0x0000000108247547 */ /* 0x000fea000b800000 */
[----:B------:R-:W-:Y:S02]  /*0c20*/  UISETP.NE.AND UP0, UPT, UR10, URZ, UPT ;  /* 0x000000ff0a00728c */ /* 0x000fe4000bf05270 */
[----:B------:R-:W-:-:S04]  /*0c30*/  UIADD3 UR10, UPT, UPT, UR10, -0x1, URZ ;  /* 0xffffffff0a0a7890 */ /* 0x000fc8000fffe0ff */
[----:B------:R-:W-:-:S04]  /*0c40*/  USEL UR10, UR26, UR10, !UP0 ;  /* 0x0000000a1a0a7287 */ /* 0x000fc8000c000000 */
[----:B------:R-:W-:-:S09]  /*0c50*/  ULEA UR13, UR10, UR16, 0x2 ;  /* 0x000000100a0d7291 */ /* 0x000fd2000f8e10ff */
[----:B0-----:R-:W0:Y:S02]  /*0c60*/  LDS R11, [UR13] ;  /* 0x0000000dff0b7984 */ /* 0x001e240008000800 */
[----:B0-----:R-:W-:-:S06]  /*0c70*/  IMAD.WIDE R10, R11, 0x4, R12 ;  /* 0x000000040b0a7825 */ /* 0x001fcc00078e020c */
[----:B------:R-:W2:Y:S02]  /*0c80*/  LDG.E.CONSTANT R11, desc[UR22][R10.64] ;  /* 0x000000160a0b7981 */ /* 0x000ea4000c1e9900 */
[----:B--2---:R-:W-:-:S13]  /*0c90*/  FSETP.GE.AND P0, PT, R11, R8, PT ;  /* 0x000000080b00720b */ /* 0x004fda0003f06000 */
[----:B------:R-:W-:Y:S05]  /*0ca0*/  @P0 BRA `(.L_x_51) ;  /* 0xfffffffc00d00947 */ /* 0x000fea000383ffff */
.L_x_50:
[----:B------:R-:W-:Y:S01]  /*0cb0*/  ULEA UR13, UR12, UR16, 0x2 ;  /* 0x000000100c0d7291 */ /* 0x000fe2000f8e10ff */
[----:B------:R-:W-:Y:S01]  /*0cc0*/  IMAD.U32 R0, RZ, RZ, UR18 ;  /* 0x00000012ff007e24 */ /* 0x000fe2000f8e00ff */
[----:B------:R-:W-:Y:S02]  /*0cd0*/  UISETP.GE.AND UP0, UPT, UR12, UR26, UPT ;  /* 0x0000001a0c00728c */ /* 0x000fe4000bf06270 */
[----:B------:R-:W-:Y:S02]  /*0ce0*/  UIADD3 UR10, UPT, UPT, UR12, 0x1, URZ ;  /* 0x000000010c0a7890 */ /* 0x000fe4000fffe0ff */
[----:B------:R-:W-:Y:S02]  /*0cf0*/  UISETP.GE.AND UP1, UPT, UR7, UR26, UPT ;  /* 0x0000001a0700728c */ /* 0x000fe4000bf26270 */
[----:B------:R-:W-:Y:S01]  /*0d00*/  UIADD3 UR12, UPT, UPT, UR7, 0x1, URZ ;  /* 0x00000001070c7890 */ /* 0x000fe2000fffe0ff */
[----:B------:R1:W-:Y:S01]  /*0d10*/  STS [UR13], R0 ;  /* 0x00000000ff007988 */ /* 0x0003e2000800080d */
[----:B------:R-:W-:-:S02]  /*0d20*/  USEL UR10, UR10, URZ, !UP0 ;  /* 0x000000ff0a0a7287 */ /* 0x000fc4000c000000 */
[----:B------:R-:W-:Y:S02]  /*0d30*/  USEL UR12, UR12, URZ, !UP1 ;  /* 0x000000ff0c0c7287 */ /* 0x000fe4000c800000 */
[----:B------:R-:W-:-:S04]  /*0d40*/  UISETP.NE.AND UP0, UPT, UR10, UR7, UPT ;  /* 0x000000070a00728c */ /* 0x000fc8000bf05270 */
[----:B------:R-:W-:-:S03]  /*0d50*/  USEL UR12, UR12, UR7, !UP0 ;  /* 0x000000070c0c7287 */ /* 0x000fc6000c000000 */
[----:B------:R-:W-:Y:S01]  /*0d60*/  UMOV UR7, UR10 ;  /* 0x0000000a00077c82 */ /* 0x000fe20008000000 */
[----:B------:R-:W-:-:S09]  /*0d70*/  UISETP.NE.AND UP0, UPT, UR12, UR10, UPT ;  /* 0x0000000a0c00728c */ /* 0x000fd2000bf05270 */
[----:B-1----:R-:W-:Y:S05]  /*0d80*/  BRA.U !UP0, `(.L_x_52) ;  /* 0x0000000108307547 */ /* 0x002fea000b800000 */
.L_x_53:
[----:B------:R-:W-:-:S09]  /*0d90*/  ULEA UR7, UR12, UR16, 0x2 ;  /* 0x000000100c077291 */ /* 0x000fd2000f8e10ff */
[----:B------:R-:W1:Y:S01]  /*0da0*/  LDS R0, [UR7] ;  /* 0x00000007ff007984 */ /* 0x000e620008000800 */
[----:B------:R-:W-:Y:S01]  /*0db0*/  UMOV UR7, UR12 ;  /* 0x0000000c00077c82 */ /* 0x000fe20008000000 */
[----:B-1----:R-:W-:-:S05]  /*0dc0*/  VIADD R0, R0, UR26 ;  /* 0x0000001a00007c36 */ /* 0x002fca0008000000 */
        /* <DEDUP_REMOVED lines=8> */
.L_x_52:
[----:B------:R-:W-:-:S09]  /*0e50*/  UISETP.GE.AND UP0, UPT, UR18, UR19, UPT ;  /* 0x000000131200728c */ /* 0x000fd2000bf06270 */
[----:B------:R-:W-:Y:S05]  /*0e60*/  BRA.U !UP0, `(.L_x_54) ;  /* 0x00000005088c7547 */ /* 0x000fea000b800000 */
[----:B------:R-:W-:Y:S01]  /*0e70*/  ULEA UR12, UR7, UR16, 0x2 ;  /* 0x00000010070c7291 */ /* 0x000fe2000f8e10ff */
[----:B------:R-:W1:Y:S08]  /*0e80*/  LDC.64 R8, c[0x0][0x388] ;  /* 0x0000e200ff087b82 */ /* 0x000e700000000a00 */
[----:B0-----:R-:W1:Y:S02]  /*0e90*/  LDS R11, [UR12] ;  /* 0x0000000cff0b7984 */ /* 0x001e640008000800 */
[----:B-1----:R-:W-:-:S06]  /*0ea0*/  IMAD.WIDE R8, R11, 0x4, R8 ;  /* 0x000000040b087825 */ /* 0x002fcc00078e0208 */
[----:B------:R-:W2:Y:S01]  /*0eb0*/  LDG.E.CONSTANT R8, desc[UR22][R8.64] ;  /* 0x0000001608087981 */ /* 0x000ea2000c1e9900 */
[CC--:B-----5:R-:W-:Y:S01]  /*0ec0*/  FFMA R15, -R2.reuse, R5.reuse, R15 ;  /* 0x00000005020f7223 */ /* 0x0e0fe2000000010f */
[----:B--2---:R-:W-:-:S07]  /*0ed0*/  FFMA R13, R2, R5, R8 ;  /* 0x00000005020d7223 */ /* 0x004fce0000000008 */
.L_x_56:
[----:B------:R-:W-:Y:S02]  /*0ee0*/  UISETP.NE.AND UP0, UPT, UR4, UR9, UPT ;  /* 0x000000090400728c */ /* 0x000fe4000bf05270 */
[----:B------:R-:W-:-:S07]  /*0ef0*/  UMOV UR12, UR9 ;  /* 0x00000009000c7c82 */ /* 0x000fce0008000000 */
[----:B------:R-:W-:Y:S05]  /*0f00*/  BRA.U !UP0, `(.L_x_55) ;  /* 0x00000001081c7547 */ /* 0x000fea000b800000 */
[----:B------:R-:W-:Y:S02]  /*0f10*/  UISETP.NE.AND UP0, UPT, UR9, URZ, UPT ;  /* 0x000000ff0900728c */ /* 0x000fe4000bf05270 */
[----:B------:R-:W-:-:S04]  /*0f20*/  UIADD3 UR9, UPT, UPT, UR9, -0x1, URZ ;  /* 0xffffffff09097890 */ /* 0x000fc8000fffe0ff */
[----:B------:R-:W-:-:S04]  /*0f30*/  USEL UR9, UR26, UR9, !UP0 ;  /* 0x000000091a097287 */ /* 0x000fc8000c000000 */
[----:B------:R-:W-:-:S09]  /*0f40*/  ULEA UR13, UR9, UR27, 0x2 ;  /* 0x0000001b090d7291 */ /* 0x000fd2000f8e10ff */
[----:B------:R-:W0:Y:S02]  /*0f50*/  LDS R0, [UR13] ;  /* 0x0000000dff007984 */ /* 0x000e240008000800 */
[----:B0-----:R-:W-:-:S13]  /*0f60*/  FSETP.GTU.AND P0, PT, R0, R15, PT ;  /* 0x0000000f0000720b */ /* 0x001fda0003f0c000 */
[----:B------:R-:W-:Y:S05]  /*0f70*/  @!P0 BRA `(.L_x_56) ;  /* 0xfffffffc00d88947 */ /* 0x000fea000383ffff */
.L_x_55:
[----:B------:R-:W-:Y:S01]  /*0f80*/  UISETP.GE.AND UP0, UPT, UR12, UR26, UPT ;  /* 0x0000001a0c00728c */ /* 0x000fe2000bf06270 */
[----:B------:R-:W-:Y:S01]  /*0f90*/  MOV R0, UR18 ;  /* 0x0000001200007c02 */ /* 0x000fe20008000f00 */
[----:B------:R-:W-:Y:S02]  /*0fa0*/  UIADD3 UR9, UPT, UPT, UR12, 0x1, URZ ;  /* 0x000000010c097890 */ /* 0x000fe4000fffe0ff */
[----:B------:R-:W-:Y:S02]  /*0fb0*/  ULEA UR13, UR12, UR29, 0x2 ;  /* 0x0000001d0c0d7291 */ /* 0x000fe4000f8e10ff */
[----:B------:R-:W-:Y:S02]  /*0fc0*/  USEL UR9, UR9, URZ, !UP0 ;  /* 0x000000ff09097287 */ /* 0x000fe4000c000000 */
[----:B------:R-:W-:Y:S02]  /*0fd0*/  ULEA UR12, UR12, UR27, 0x2 ;  /* 0x0000001b0c0c7291 */ /* 0x000fe4000f8e10ff */
[----:B------:R-:W-:-:S02]  /*0fe0*/  UISETP.NE.AND UP0, UPT, UR9, UR4, UPT ;  /* 0x000000040900728c */ /* 0x000fc4000bf05270 */
[----:B------:R-:W-:Y:S01]  /*0ff0*/  UISETP.GE.AND UP1, UPT, UR4, UR26, UPT ;  /* 0x0000001a0400728c */ /* 0x000fe2000bf26270 */
[----:B------:R0:W-:Y:S04]  /*1000*/  STS [UR13], R0 ;  /* 0x00000000ff007988 */ /* 0x0001e8000800080d */
[----:B------:R0:W-:Y:S01]  /*1010*/  STS [UR12], R15 ;  /* 0x0000000fff007988 */ /* 0x0001e2000800080c */
[----:B------:R-:W-:-:S04]  /*1020*/  UIADD3 UR12, UPT, UPT, UR4, 0x1, URZ ;  /* 0x00000001040c7890 */ /* 0x000fc8000fffe0ff */
[----:B------:R-:W-:-:S04]  /*1030*/  @!UP0 USEL UR4, UR12, URZ, !UP1 ;  /* 0x000000ff0c048287 */ /* 0x000fc8000c800000 */
[----:B------:R-:W-:-:S03]  /*1040*/  UISETP.NE.AND UP0, UPT, UR4, UR9, UPT ;  /* 0x000000090400728c */ /* 0x000fc6000bf05270 */
[----:B------:R-:W-:Y:S01]  /*1050*/  UMOV UR12, UR4 ;  /* 0x00000004000c7c82 */ /* 0x000fe20008000000 */
[----:B------:R-:W-:-:S05]  /*1060*/  UMOV UR4, UR9 ;  /* 0x0000000900047c82 */ /* 0x000fca0008000000 */
[----:B0-----:R-:W-:Y:S05]  /*1070*/  BRA.U !UP0, `(.L_x_57) ;  /* 0x0000000108307547 */ /* 0x001fea000b800000 */
[----:B------:R-:W-:-:S05]  /*1080*/  UMOV UR4, UR12 ;  /* 0x0000000c00047c82 */ /* 0x000fca0008000000 */
.L_x_58:
[----:B------:R-:W-:-:S09]  /*1090*/  ULEA UR12, UR4, UR29, 0x2 ;  /* 0x0000001d040c7291 */ /* 0x000fd2000f8e10ff */
[----:B------:R-:W0:Y:S02]  /*10a0*/  LDS R0, [UR12] ;  /* 0x0000000cff007984 */ /* 0x000e240008000800 */
        /* <DEDUP_REMOVED lines=9> */
.L_x_57:
[----:B------:R-:W-:Y:S01]  /*1140*/  ULEA UR12, UR4, UR27, 0x2 ;  /* 0x0000001b040c7291 */ /* 0x000fe2000f8e10ff */
[----:B------:R-:W0:Y:S08]  /*1150*/  LDCU UR14, c[0x0][0x398] ;  /* 0x00007300ff0e77ac */ /* 0x000e300008000800 */
[----:B------:R-:W1:Y:S02]  /*1160*/  LDS R11, [UR12] ;  /* 0x0000000cff0b7984 */ /* 0x000e640008000800 */
[----:B------:R-:W2:Y:S01]  /*1170*/  LDCU.64 UR12, c[0x0][0x3c0] ;  /* 0x00007800ff0c77ac */ /* 0x000ea20008000a00 */
[----:B0-----:R-:W-:-:S04]  /*1180*/  UIMAD UR14, UR24, UR14, UR18 ;  /* 0x0000000e180e72a4 */ /* 0x001fc8000f8e0212 */
[----:B--2---:R-:W-:-:S06]  /*1190*/  UIMAD.WIDE.U32 UR12, UR14, 0x4, UR12 ;  /* 0x000000040e0c78a5 */ /* 0x004fcc000f8e000c */
[----:B------:R-:W-:Y:S02]  /*11a0*/  IMAD.U32 R8, RZ, RZ, UR12 ;  /* 0x0000000cff087e24 */ /* 0x000fe4000f8e00ff */
[----:B------:R-:W-:-:S05]  /*11b0*/  IMAD.U32 R9, RZ, RZ, UR13 ;  /* 0x0000000dff097e24 */ /* 0x000fca000f8e00ff */
[----:B-1----:R0:W-:Y:S02]  /*11c0*/  STG.E desc[UR22][R8.64], R11 ;  /* 0x0000000b08007986 */ /* 0x0021e4000c101916 */
.L_x_60:
        /* <DEDUP_REMOVED lines=8> */
[----:B-1----:R-:W-:-:S13]  /*1250*/  FSETP.GE.AND P0, PT, R0, R13, PT ;  /* 0x0000000d0000720b */ /* 0x002fda0003f06000 */
[----:B------:R-:W-:Y:S05]  /*1260*/  @P0 BRA `(.L_x_60) ;  /* 0xfffffffc00d80947 */ /* 0x000fea000383ffff */
.L_x_59:
[----:B------:R-:W-:Y:S01]  /*1270*/  UISETP.GE.AND UP0, UPT, UR12, UR26, UPT ;  /* 0x0000001a0c00728c */ /* 0x000fe2000bf06270 */
[----:B------:R-:W-:Y:S01]  /*1280*/  IMAD.U32 R0, RZ, RZ, UR18 ;  /* 0x00000012ff007e24 */ /* 0x000fe2000f8e00ff */
        /* <DEDUP_REMOVED lines=13> */
[----:B-1----:R-:W-:Y:S05]  /*1360*/  BRA.U !UP0, `(.L_x_61) ;  /* 0x0000000108307547 */ /* 0x002fea000b800000 */
[----:B------:R-:W-:-:S05]  /*1370*/  UMOV UR5, UR12 ;  /* 0x0000000c00057c82 */ /* 0x000fca0008000000 */
.L_x_62:
[----:B------:R-:W-:-:S09]  /*1380*/  ULEA UR12, UR5, UR28, 0x2 ;  /* 0x0000001c050c7291 */ /* 0x000fd2000f8e10ff */
[----:B------:R-:W1:Y:S02]  /*1390*/  LDS R0, [UR12] ;  /* 0x0000000cff007984 */ /* 0x000e640008000800 */
        /* <DEDUP_REMOVED lines=9> */
.L_x_61:
[----:B------:R-:W-:-:S09]  /*1430*/  ULEA UR12, UR5, UR17, 0x2 ;  /* 0x00000011050c7291 */ /* 0x000fd2000f8e10ff */
[----:B0-----:R-:W0:Y:S02]  /*1440*/  LDS R11, [UR12] ;  /* 0x0000000cff0b7984 */ /* 0x001e240008000800 */
[----:B------:R-:W1:Y:S02]  /*1450*/  LDCU.64 UR12, c[0x0][0x3c8] ;  /* 0x00007900ff0c77ac */ /* 0x000e640008000a00 */
[----:B-1----:R-:W-:-:S06]  /*1460*/  UIMAD.WIDE.U32 UR12, UR14, 0x4, UR12 ;  /* 0x000000040e0c78a5 */ /* 0x002fcc000f8e000c */
[----:B------:R-:W-:Y:S01]  /*1470*/  MOV R8, UR12 ;  /* 0x0000000c00087c02 */ /* 0x000fe20008000f00 */
[----:B------:R-:W-:-:S05]  /*1480*/  IMAD.U32 R9, RZ, RZ, UR13 ;  /* 0x0000000dff097e24 */ /* 0x000fca000f8e00ff */
[----:B0-----:R1:W-:Y:S02]  /*1490*/  STG.E desc[UR22][R8.64], R11 ;  /* 0x0000000b08007986 */ /* 0x0013e4000c101916 */
.L_x_54:
[----:B------:R-:W2:Y:S01]  /*14a0*/  LDCU UR12, c[0x0][0x398] ;  /* 0x00007300ff0c77ac */ /* 0x000ea20008000800 */
[----:B-----5:R-:W-:Y:S01]  /*14b0*/  IMAD.MOV.U32 R0, RZ, RZ, R4 ;  /* 0x000000ffff007224 */ /* 0x020fe200078e0004 */
[----:B------:R-:W-:-:S04]  /*14c0*/  UIADD3 UR18, UPT, UPT, UR18, 0x1, URZ ;  /* 0x0000000112127890 */ /* 0x000fc8000fffe0ff */
[----:B--2---:R-:W-:-:S09]  /*14d0*/  UISETP.GE.AND UP0, UPT, UR18, UR12, UPT ;  /* 0x0000000c1200728c */ /* 0x004fd2000bf06270 */
[----:B------:R-:W-:Y:S05]  /*14e0*/  BRA.U !UP0, `(.L_x_63) ;  /* 0xfffffff1083c7547 */ /* 0x000fea000b83ffff */
[----:B------:R-:W-:Y:S05]  /*14f0*/  EXIT ;  /* 0x000000000000794d */ /* 0x000fea0003800000 */
        .weak           $__internal_2_$__cuda_sm20_rcp_rn_f32_slowpath
        .type           $__internal_2_$__cuda_sm20_rcp_rn_f32_slowpath,@function
        .size           $__internal_2_$__cuda_sm20_rcp_rn_f32_slowpath,($__internal_3_$__cuda_sm3x_div_rn_noftz_f32_slowpath - $__internal_2_$__cuda_sm20_rcp_rn_f32_slowpath)
$__internal_2_$__cuda_sm20_rcp_rn_f32_slowpath:
        /* <DEDUP_REMOVED lines=10> */
[----:B---3--:R-:W2:Y:S02]  /*15a0*/  MUFU.RCP R5, R6 ;  /* 0x0000000600057308 */ /* 0x008ea40000001000 */
[----:B--2---:R-:W-:-:S04]  /*15b0*/  FFMA R0, R6, R5, -1 ;  /* 0xbf80000006007423 */ /* 0x004fc80000000005 */
[----:B------:R-:W-:-:S04]  /*15c0*/  FADD.FTZ R0, -R0, -RZ ;  /* 0x800000ff00007221 */ /* 0x000fc80000010100 */
[----:B------:R-:W-:-:S04]  /*15d0*/  FFMA R0, R5, R0, R5 ;  /* 0x0000000005007223 */ /* 0x000fc80000000005 */
[----:B------:R-:W-:Y:S01]  /*15e0*/  FFMA R5, R0, 1.84467440737095516160e+19, RZ ;  /* 0x5f80000000057823 */ /* 0x000fe200000000ff */
[----:B------:R-:W-:Y:S06]  /*15f0*/  BRA `(.L_x_65) ;  /* 0x0000000000887947 */ /* 0x000fec0003800000 */
.L_x_64:
[----:B------:R-:W-:-:S04]  /*1600*/  IADD3 R6, PT, PT, R5, -0xfd, RZ ;  /* 0xffffff0305067810 */ /* 0x000fc80007ffe0ff */
[----:B------:R-:W-:-:S13]  /*1610*/  ISETP.GT.U32.AND P0, PT, R6, 0x1, PT ;  /* 0x000000010600780c */ /* 0x000fda0003f04070 */
[----:B------:R-:W-:Y:S05]  /*1620*/  @P0 BRA `(.L_x_66) ;  /* 0x0000000000780947 */ /* 0x000fea0003800000 */
[----:B------:R-:W-:Y:S01]  /*1630*/  LOP3.LUT R7, R0, 0x7fffff, RZ, 0xc0, !PT ;  /* 0x007fffff00077812 */ /* 0x000fe200078ec0ff */
[----:B------:R-:W-:-:S03]  /*1640*/  IMAD.MOV.U32 R11, RZ, RZ, 0x3 ;  /* 0x00000003ff0b7424 */ /* 0x000fc600078e00ff */
        /* <DEDUP_REMOVED lines=11> */
[----:B------:R-:W-:-:S03]  /*1700*/  LOP3.LUT R7, R12, R9, RZ, 0xc0, !PT ;  /* 0x000000090c077212 */ /* 0x000fc600078ec0ff */
        /* <DEDUP_REMOVED lines=9> */
[----:B------:R-:W-:Y:S01]  /*17a0*/  ISETP.GE.AND P0, PT, R6, RZ, PT ;  /* 0x000000ff0600720c */ /* 0x000fe20003f06270 */
[----:B------:R-:W-:-:S05]  /*17b0*/  VIADD R6, R5, 0xffffff04 ;  /* 0xffffff0405067836 */ /* 0x000fca0000000000 */
[----:B------:R-:W-:-:S07]  /*17c0*/  SHF.R.U32.HI R5, RZ, R6, R9 ;  /* 0x00000006ff057219 */ /* 0x000fce0000011609 */
[----:B------:R-:W-:-:S05]  /*17d0*/  @!P0 VIADD R5, R5, 0x1 ;  /* 0x0000000105058836 */ /* 0x000fca0000000000 */
[----:B------:R-:W-:-:S04]  /*17e0*/  @!P1 SHF.L.U32 R5, R5, 0x1, RZ ;  /* 0x0000000105059819 */ /* 0x000fc800000006ff */
[----:B------:R-:W-:Y:S01]  /*17f0*/  LOP3.LUT R5, R5, 0x80000000, R0, 0xf8, !PT ;  /* 0x8000000005057812 */ /* 0x000fe200078ef800 */
[----:B------:R-:W-:Y:S06]  /*1800*/  BRA `(.L_x_65) ;  /* 0x0000000000047947 */ /* 0x000fec0003800000 */
.L_x_66:
[----:B------:R0:W1:Y:S02]  /*1810*/  MUFU.RCP R5, R0 ;  /* 0x0000000000057308 */ /* 0x0000640000001000 */
.L_x_65:
[----:B-1-3--:R-:W-:Y:S02]  /*1820*/  IMAD.MOV.U32 R6, RZ, RZ, R5 ;  /* 0x000000ffff067224 */ /* 0x00afe400078e0005 */
[----:B------:R-:W-:-:S04]  /*1830*/  IMAD.MOV.U32 R5, RZ, RZ, 0x0 ;  /* 0x00000000ff057424 */ /* 0x000fc800078e00ff */
[----:B0-2---:R-:W-:Y:S05]  /*1840*/  RET.REL.NODEC R4 `(cksp_batch_f32) ;  /* 0xffffffe404ec7950 */ /* 0x005fea0003c3ffff */
        .weak           $__internal_3_$__cuda_sm3x_div_rn_noftz_f32_slowpath
        .type           $__internal_3_$__cuda_sm3x_div_rn_noftz_f32_slowpath,@function
        .size           $__internal_3_$__cuda_sm3x_div_rn_noftz_f32_slowpath,(.L_x_79 - $__internal_3_$__cuda_sm3x_div_rn_noftz_f32_slowpath)
$__internal_3_$__cuda_sm3x_div_rn_noftz_f32_slowpath:
[----:B------:R-:W-:Y:S01]  /*1850*/  SHF.R.U32.HI R12, RZ, 0x17, R3 ;  /* 0x00000017ff0c7819 */ /* 0x000fe20000011603 */
[--C-:B------:R-:W-:Y:S01]  /*1860*/  IMAD.MOV.U32 R13, RZ, RZ, R0.reuse ;  /* 0x000000ffff0d7224 */ /* 0x100fe200078e0000 */
[----:B------:R-:W-:Y:S02]  /*1870*/  SHF.R.U32.HI R11, RZ, 0x17, R0 ;  /* 0x00000017ff0b7819 */ /* 0x000fe40000011600 */
[----:B------:R-:W-:Y:S02]  /*1880*/  LOP3.LUT R12, R12, 0xff, RZ, 0xc0, !PT ;  /* 0x000000ff0c0c7812 */ /* 0x000fe400078ec0ff */
[----:B------:R-:W-:Y:S02]  /*1890*/  LOP3.LUT R18, R11, 0xff, RZ, 0xc0, !PT ;  /* 0x000000ff0b127812 */ /* 0x000fe400078ec0ff */
[----:B------:R-:W-:Y:S01]  /*18a0*/  MOV R14, R3 ;  /* 0x00000003000e7202 */ /* 0x000fe20000000f00 */
[----:B------:R-:W-:Y:S02]  /*18b0*/  VIADD R15, R12, 0xffffffff ;  /* 0xffffffff0c0f7836 */ /* 0x000fe40000000000 */
[----:B------:R-:W-:-:S03]  /*18c0*/  VIADD R11, R18, 0xffffffff ;  /* 0xffffffff120b7836 */ /* 0x000fc60000000000 */
        /* <DEDUP_REMOVED lines=20> */
[----:B------:R-:W-:Y:S01]  /*1a10*/  VIADD R11, R18, 0xffffffff ;  /* 0xffffffff120b7836 */ /* 0x000fe20000000000 */
[----:B------:R-:W-:-:S04]  /*1a20*/  ISETP.GE.AND P1, PT, R15, RZ, PT ;  /* 0x000000ff0f00720c */ /* 0x000fc80003f26270 */
[----:B------:R-:W-:-:S09]  /*1a30*/  ISETP.GE.AND P0, PT, R11, RZ, PT ;  /* 0x000000ff0b00720c */ /* 0x000fd20003f06270 */
[----:B------:R-:W-:-:S04]  /*1a40*/  @!P1 FFMA R14, R3, 1.84467440737095516160e+19, RZ ;  /* 0x5f800000030e9823 */ /* 0x000fc800000000ff */
[----:B------:R-:W-:Y:S02]  /*1a50*/  @P0 IMAD.MOV.U32 R11, RZ, RZ, RZ ;  /* 0x000000ffff0b0224 */ /* 0x000fe400078e00ff */
[----:B------:R-:W-:Y:S01]  /*1a60*/  @!P0 FFMA R13, R0, 1.84467440737095516160e+19, RZ ;  /* 0x5f800000000d8823 */ /* 0x000fe200000000ff */
[----:B------:R-:W-:-:S04]  /*1a70*/  @!P0 IMAD.MOV.U32 R11, RZ, RZ, -0x40 ;  /* 0xffffffc0ff0b8424 */ /* 0x000fc800078e00ff */
[----:B------:R-:W-:-:S07]  /*1a80*/  @!P1 VIADD R11, R11, 0x40 ;  /* 0x000000400b0b9836 */ /* 0x000fce0000000000 */
.L_x_67:
[----:B------:R-:W-:-:S04]  /*1a90*/  LEA R15, R12, 0xc0800000, 0x17 ;  /* 0xc08000000c0f7811 */ /* 0x000fc800078eb8ff */
[----:B------:R-:W-:Y:S01]  /*1aa0*/  IADD3 R15, PT, PT, -R15, R14, RZ ;  /* 0x0000000e0f0f7210 */ /* 0x000fe20007ffe1ff */
[----:B------:R-:W-:-:S03]  /*1ab0*/  VIADD R14, R18, 0xffffff81 ;  /* 0xffffff81120e7836 */ /* 0x000fc60000000000 */
[----:B------:R-:W0:Y:S01]  /*1ac0*/  MUFU.RCP R16, R15 ;  /* 0x0000000f00107308 */ /* 0x000e220000001000 */
[----:B------:R-:W-:Y:S01]  /*1ad0*/  FADD.FTZ R17, -R15, -RZ ;  /* 0x800000ff0f117221 */ /* 0x000fe20000010100 */
[C---:B------:R-:W-:Y:S01]  /*1ae0*/  IMAD R0, R14.reuse, -0x800000, R13 ;  /* 0xff8000000e007824 */ /* 0x040fe200078e020d */
[----:B------:R-:W-:-:S05]  /*1af0*/  IADD3 R14, PT, PT, R14, 0x7f, -R12 ;  /* 0x0000007f0e0e7810 */ /* 0x000fca0007ffe80c */
[----:B------:R-:W-:Y:S02]  /*1b00*/  IMAD.IADD R11, R14, 0x1, R11 ;  /* 0x000000010e0b7824 */ /* 0x000fe400078e020b */
[----:B0-----:R-:W-:-:S04]  /*1b10*/  FFMA R19, R16, R17, 1 ;  /* 0x3f80000010137423 */ /* 0x001fc80000000011 */
        /* <DEDUP_REMOVED lines=19> */
[CCC-:B------:R-:W-:Y:S01]  /*1c50*/  FFMA.RZ R11, R18.reuse, R16.reuse, R19.reuse ;  /* 0x00000010120b7223 */ /* 0x1c0fe2000000c013 */
[C---:B------:R-:W-:Y:S02]  /*1c60*/  VIADD R14, R15.reuse, 0x20 ;  /* 0x000000200f0e7836 */ /* 0x040fe40000000000 */
[CCC-:B------:R-:W-:Y:S01]  /*1c70*/  FFMA.RM R12, R18.reuse, R16.reuse, R19.reuse ;  /* 0x00000010120c7223 */ /* 0x1c0fe20000004013 */
[----:B------:R-:W-:Y:S02]  /*1c80*/  ISETP.NE.AND P2, PT, R15, RZ, PT ;  /* 0x000000ff0f00720c */ /* 0x000fe40003f45270 */
[----:B------:R-:W-:Y:S01]  /*1c90*/  LOP3.LUT R13, R11, 0x7fffff, RZ, 0xc0, !PT ;  /* 0x007fffff0b0d7812 */ /* 0x000fe200078ec0ff */
[----:B------:R-:W-:Y:S01]  /*1ca0*/  FFMA.RP R11, R18, R16, R19 ;  /* 0x00000010120b7223 */ /* 0x000fe20000008013 */
[----:B------:R-:W-:Y:S02]  /*1cb0*/  ISETP.NE.AND P1, PT, R15, RZ, PT ;  /* 0x000000ff0f00720c */ /* 0x000fe40003f25270 */
[----:B------:R-:W-:-:S02]  /*1cc0*/  LOP3.LUT R13, R13, 0x800000, RZ, 0xfc, !PT ;  /* 0x008000000d0d7812 */ /* 0x000fc400078efcff */
[----:B------:R-:W-:Y:S02]  /*1cd0*/  IADD3 R15, PT, PT, -R15, RZ, RZ ;  /* 0x000000ff0f0f7210 */ /* 0x000fe40007ffe1ff */
[----:B------:R-:W-:Y:S02]  /*1ce0*/  SHF.L.U32 R14, R13, R14, RZ ;  /* 0x0000000e0d0e7219 */ /* 0x000fe400000006ff */
[----:B------:R-:W-:Y:S02]  /*1cf0*/  FSETP.NEU.FTZ.AND P0, PT, R11, R12, PT ;  /* 0x0000000c0b00720b */ /* 0x000fe40003f1d000 */
[----:B------:R-:W-:Y:S02]  /*1d00*/  SEL R12, R15, RZ, P2 ;  /* 0x000000ff0f0c7207 */ /* 0x000fe40001000000 */
[----:B------:R-:W-:Y:S02]  /*1d10*/  ISETP.NE.AND P1, PT, R14, RZ, P1 ;  /* 0x000000ff0e00720c */ /* 0x000fe40000f25270 */
[----:B------:R-:W-:-:S02]  /*1d20*/  SHF.R.U32.HI R12, RZ, R12, R13 ;  /* 0x0000000cff0c7219 */ /* 0x000fc4000001160d */
[----:B------:R-:W-:Y:S02]  /*1d30*/  PLOP3.LUT P0, PT, P0, P1, PT, 0xf8, 0x8f ;  /* 0x00000000008f781c */ /* 0x000fe40000703f70 */
[----:B------:R-:W-:Y:S02]  /*1d40*/  SHF.R.U32.HI R14, RZ, 0x1, R12 ;  /* 0x00000001ff0e7819 */ /* 0x000fe4000001160c */
[----:B------:R-:W-:-:S04]  /*1d50*/  SEL R11, RZ, 0x1, !P0 ;  /* 0x00000001ff0b7807 */ /* 0x000fc80004000000 */
[----:B------:R-:W-:-:S04]  /*1d60*/  LOP3.LUT R11, R11, 0x1, R14, 0xf8, !PT ;  /* 0x000000010b0b7812 */ /* 0x000fc800078ef80e */
[----:B------:R-:W-:-:S05]  /*1d70*/  LOP3.LUT R11, R11, R12, RZ, 0xc0, !PT ;  /* 0x0000000c0b0b7212 */ /* 0x000fca00078ec0ff */
[----:B------:R-:W-:-:S05]  /*1d80*/  IMAD.IADD R11, R14, 0x1, R11 ;  /* 0x000000010e0b7824 */ /* 0x000fca00078e020b */
[----:B------:R-:W-:Y:S01]  /*1d90*/  LOP3.LUT R0, R11, R0, RZ, 0xfc, !PT ;  /* 0x000000000b007212 */ /* 0x000fe200078efcff */
[----:B------:R-:W-:Y:S06]  /*1da0*/  BRA `(.L_x_74) ;  /* 0x0000000000347947 */ /* 0x000fec0003800000 */
.L_x_73:
[----:B------:R-:W-:-:S04]  /*1db0*/  LOP3.LUT R0, R0, 0x80000000, RZ, 0xc0, !PT ;  /* 0x8000000000007812 */ /* 0x000fc800078ec0ff */
[----:B------:R-:W-:Y:S01]  /*1dc0*/  LOP3.LUT R0, R0, 0x7f800000, RZ, 0xfc, !PT ;  /* 0x7f80000000007812 */ /* 0x000fe200078efcff */
[----:B------:R-:W-:Y:S06]  /*1dd0*/  BRA `(.L_x_74) ;  /* 0x0000000000287947 */ /* 0x000fec0003800000 */
.L_x_72:
[----:B------:R-:W-:Y:S01]  /*1de0*/  IMAD R0, R11, 0x800000, R0 ;  /* 0x008000000b007824 */ /* 0x000fe200078e0200 */
[----:B------:R-:W-:Y:S06]  /*1df0*/  BRA `(.L_x_74) ;  /* 0x0000000000207947 */ /* 0x000fec0003800000 */
.L_x_71:
[----:B------:R-:W-:-:S04]  /*1e00*/  LOP3.LUT R0, R14, 0x80000000, R13, 0x48, !PT ;  /* 0x800000000e007812 */ /* 0x000fc800078e480d */
[----:B------:R-:W-:Y:S01]  /*1e10*/  LOP3.LUT R0, R0, 0x7f800000, RZ, 0xfc, !PT ;  /* 0x7f80000000007812 */ /* 0x000fe200078efcff */
[----:B------:R-:W-:Y:S06]  /*1e20*/  BRA `(.L_x_74) ;  /* 0x0000000000147947 */ /* 0x000fec0003800000 */
.L_x_70:
[----:B------:R-:W-:Y:S01]  /*1e30*/  LOP3.LUT R0, R14, 0x80000000, R13, 0x48, !PT ;  /* 0x800000000e007812 */ /* 0x000fe200078e480d */
[----:B------:R-:W-:Y:S06]  /*1e40*/  BRA `(.L_x_74) ;  /* 0x00000000000c7947 */ /* 0x000fec0003800000 */
.L_x_69:
[----:B------:R-:W0:Y:S01]  /*1e50*/  MUFU.RSQ R0, -QNAN ;  /* 0xffc0000000007908 */ /* 0x000e220000001400 */
[----:B------:R-:W-:Y:S05]  /*1e60*/  BRA `(.L_x_74) ;  /* 0x0000000000047947 */ /* 0x000fea0003800000 */
.L_x_68:
[----:B------:R-:W-:-:S07]  /*1e70*/  FADD.FTZ R0, R0, R3 ;  /* 0x0000000300007221 */ /* 0x000fce0000010000 */
.L_x_74:
[----:B------:R-:W-:-:S04]  /*1e80*/  IMAD.MOV.U32 R11, RZ, RZ, 0x0 ;  /* 0x00000000ff0b7424 */ /* 0x000fc800078e00ff */
[----:B0-----:R-:W-:Y:S05]  /*1e90*/  RET.REL.NODEC R10 `(cksp_batch_f32) ;  /* 0xffffffe00a587950 */ /* 0x001fea0003c3ffff */
.L_x_75:
        /* <DEDUP_REMOVED lines=14> */
.L_x_79:


//--------------------- .nv.shared.cksp_many_series_one_param_f32 --------------------------
	.section	.nv.shared.cksp_many_series_one_param_f32,"aw",@nobits
	.sectionflags	@""
	.align	16
	.zero		1024


//--------------------- .nv.shared.reserved.0     --------------------------
	.section	.nv.shared.reserved.0,"aw",@nobits
	.weak		__nv_reservedSMEM_offset_0_alias
	.size		__nv_reservedSMEM_offset_0_alias, 0, 64
	.other		__nv_reservedSMEM_offset_0_alias,@"STO_CUDA_RESERVED_SHARED STV_DEFAULT"
__nv_reservedSMEM_offset_0_alias:
	.zero		0
	.zero		64


//--------------------- .nv.shared.cksp_batch_f32 --------------------------
	.section	.nv.shared.cksp_batch_f32,"aw",@nobits
	.sectionflags	@""
	.align	16
	.zero		1024


//--------------------- .nv.constant0.cksp_many_series_one_param_f32 --------------------------
	.section	.nv.constant0.cksp_many_series_one_param_f32,"a",@progbits
	.sectionflags	@""
	.align	4
.nv.constant0.cksp_many_series_one_param_f32:
	.zero		968


//--------------------- .nv.constant0.cksp_batch_f32 --------------------------
	.section	.nv.constant0.cksp_batch_f32,"a",@progbits
	.sectionflags	@""
	.align	4
.nv.constant0.cksp_batch_f32:
	.zero		976


//--------------------- SYMBOLS --------------------------

	.type		.nv.reservedSmem.offset0,@object
	.size		.nv.reservedSmem.offset0,0x4
	.type		.nv.reservedSmem.cap,@object
	.size		.nv.reservedSmem.cap,0x4
